	.target	sm_90a

	.elftype	@"ET_EXEC"


//--------------------- .note.nv.tkinfo           --------------------------
	.section	.note.nv.tkinfo,"",@"SHT_NOTE"
	.sectionflags	@"SHF_NOTE_NV_TKINFO"
	.tkinfo
        /*0018*/ 	.word	0x00000002
        /*0030*/ 	.string	""
        /*0030*/ 	.string	"ptxas"
        /*0030*/ 	.string	"Cuda compilation tools, release 13.0, V13.0.88"
        /*0030*/ 	.string	"Build cuda_13.0.r13.0/compiler.36424714_0"
        /*0030*/ 	.string	"-arch sm_90a -m 64 "



//--------------------- .note.nv.cuinfo           --------------------------
	.section	.note.nv.cuinfo,"",@"SHT_NOTE"
	.sectionflags	@"SHF_NOTE_NV_CUINFO"
        /*0018*/ 	.short	0x0002
        /*001a*/ 	.short	0x005a
        /*001c*/ 	.short	0x0082
	.zero		2


//--------------------- .nv.info                  --------------------------
	.section	.nv.info,"",@"SHT_CUDA_INFO"
	.align	4


	//----- nvinfo : EIATTR_REGCOUNT
	.align		4
        /*0000*/ 	.byte	0x04, 0x2f
        /*0002*/ 	.short	(.L_15 - .L_14)
	.align		4
.L_14:
        /*0004*/ 	.word	index@(_ZN7cutlass13device_kernelINS_4gemm6kernel13GemmUniversalIN4cute5tupleIJiiiiEEENS1_10collective13CollectiveMmaINS1_34MainloopSm90TmaGmmaWarpSpecializedILi8ENS5_IJNS4_1CILi2EEENSA_ILi1EEESC_EEENS1_32KernelTmaWarpSpecializedPingpongEEENS5_IJNSA_ILi64EEENSA_ILi48EEENSA_ILi128EEEEEENS_6half_tENS5_IJlSC_lEEESK_SL_NS4_8TiledMMAINS4_8MMA_AtomIJNS4_4SM904GMMA25MMA_64x16x16_F32F16F16_SSILNSP_5MajorE0ELSR_0ELNSP_7ScaleInE1ELSS_1EEEEEENS4_6LayoutINS5_IJSC_SC_SC_EEENS5_IJNSA_ILi0EEESX_SX_EEEEENS5_IJNS4_10UnderscoreES10_S10_EEEEENS4_13SM90_TMA_LOADENS4_14ComposedLayoutINS4_7SwizzleILi3ELi4ELi3EEENS4_18smem_ptr_flag_bitsILi16EEENSV_INS5_IJNSA_ILi8EEESG_EEENS5_IJSG_SC_EEEEEEEvNS4_8identityENS4_23SM90_TMA_LOAD_MULTICASTES1D_vS1E_EENS_8epilogue10collective6detail29Sm90TmaWarpSpecializedAdapterINS1I_15DefaultEpilogueISK_SL_SL_NS1H_6thread17LinearCombinationISK_Li1EffLNS1M_9ScaleType4KindE0ELNS_15FloatRoundStyleE2ESK_EENS1_15EpilogueDefaultEEEEEvvEEEEvNT_6ParamsE)
        /*0008*/ 	.word	0x000000a8


	//----- nvinfo : EIATTR_FRAME_SIZE
	.align		4
.L_15:
        /*000c*/ 	.byte	0x04, 0x11
        /*000e*/ 	.short	(.L_17 - .L_16)
	.align		4
.L_16:
        /*0010*/ 	.word	index@(_ZN7cutlass13device_kernelINS_4gemm6kernel13GemmUniversalIN4cute5tupleIJiiiiEEENS1_10collective13CollectiveMmaINS1_34MainloopSm90TmaGmmaWarpSpecializedILi8ENS5_IJNS4_1CILi2EEENSA_ILi1EEESC_EEENS1_32KernelTmaWarpSpecializedPingpongEEENS5_IJNSA_ILi64EEENSA_ILi48EEENSA_ILi128EEEEEENS_6half_tENS5_IJlSC_lEEESK_SL_NS4_8TiledMMAINS4_8MMA_AtomIJNS4_4SM904GMMA25MMA_64x16x16_F32F16F16_SSILNSP_5MajorE0ELSR_0ELNSP_7ScaleInE1ELSS_1EEEEEENS4_6LayoutINS5_IJSC_SC_SC_EEENS5_IJNSA_ILi0EEESX_SX_EEEEENS5_IJNS4_10UnderscoreES10_S10_EEEEENS4_13SM90_TMA_LOADENS4_14ComposedLayoutINS4_7SwizzleILi3ELi4ELi3EEENS4_18smem_ptr_flag_bitsILi16EEENSV_INS5_IJNSA_ILi8EEESG_EEENS5_IJSG_SC_EEEEEEEvNS4_8identityENS4_23SM90_TMA_LOAD_MULTICASTES1D_vS1E_EENS_8epilogue10collective6detail29Sm90TmaWarpSpecializedAdapterINS1I_15DefaultEpilogueISK_SL_SL_NS1H_6thread17LinearCombinationISK_Li1EffLNS1M_9ScaleType4KindE0ELNS_15FloatRoundStyleE2ESK_EENS1_15EpilogueDefaultEEEEEvvEEEEvNT_6ParamsE)
        /*0014*/ 	.word	0x00000000


	//----- nvinfo : EIATTR_MIN_STACK_SIZE
	.align		4
.L_17:
        /*0018*/ 	.byte	0x04, 0x12
        /*001a*/ 	.short	(.L_19 - .L_18)
	.align		4
.L_18:
        /*001c*/ 	.word	index@(_ZN7cutlass13device_kernelINS_4gemm6kernel13GemmUniversalIN4cute5tupleIJiiiiEEENS1_10collective13CollectiveMmaINS1_34MainloopSm90TmaGmmaWarpSpecializedILi8ENS5_IJNS4_1CILi2EEENSA_ILi1EEESC_EEENS1_32KernelTmaWarpSpecializedPingpongEEENS5_IJNSA_ILi64EEENSA_ILi48EEENSA_ILi128EEEEEENS_6half_tENS5_IJlSC_lEEESK_SL_NS4_8TiledMMAINS4_8MMA_AtomIJNS4_4SM904GMMA25MMA_64x16x16_F32F16F16_SSILNSP_5MajorE0ELSR_0ELNSP_7ScaleInE1ELSS_1EEEEEENS4_6LayoutINS5_IJSC_SC_SC_EEENS5_IJNSA_ILi0EEESX_SX_EEEEENS5_IJNS4_10UnderscoreES10_S10_EEEEENS4_13SM90_TMA_LOADENS4_14ComposedLayoutINS4_7SwizzleILi3ELi4ELi3EEENS4_18smem_ptr_flag_bitsILi16EEENSV_INS5_IJNSA_ILi8EEESG_EEENS5_IJSG_SC_EEEEEEEvNS4_8identityENS4_23SM90_TMA_LOAD_MULTICASTES1D_vS1E_EENS_8epilogue10collective6detail29Sm90TmaWarpSpecializedAdapterINS1I_15DefaultEpilogueISK_SL_SL_NS1H_6thread17LinearCombinationISK_Li1EffLNS1M_9ScaleType4KindE0ELNS_15FloatRoundStyleE2ESK_EENS1_15EpilogueDefaultEEEEEvvEEEEvNT_6ParamsE)
        /*0020*/ 	.word	0x00000000
.L_19:


//--------------------- .nv.compat                --------------------------
	.section	.nv.compat,"",@"SHT_CUDA_COMPAT_INFO"
	.align	4
        /*0000*/ 	.byte	0x02, 0x09, 0x01, 0x00, 0x02, 0x02, 0x04, 0x00, 0x02, 0x05, 0x05, 0x00, 0x03, 0x07, 0x01, 0x01
        /*0010*/ 	.byte	0x02, 0x03, 0x01, 0x00, 0x02, 0x06, 0x01, 0x00, 0x04, 0x0b, 0x08, 0x00, 0x00, 0x00, 0x00, 0x00
        /*0020*/ 	.byte	0x00, 0x00, 0x00, 0x00


//--------------------- .nv.info._ZN7cutlass13device_kernelINS_4gemm6kernel13GemmUniversalIN4cute5tupleIJiiiiEEENS1_10collective13CollectiveMmaINS1_34MainloopSm90TmaGmmaWarpSpecializedILi8ENS5_IJNS4_1CILi2EEENSA_ILi1EEESC_EEENS1_32KernelTmaWarpSpecializedPingpongEEENS5_IJNSA_ILi64EEENSA_ILi48EEENSA_ILi128EEEEEENS_6half_tENS5_IJlSC_lEEESK_SL_NS4_8TiledMMAINS4_8MMA_AtomIJNS4_4SM904GMMA25MMA_64x16x16_F32F16F16_SSILNSP_5MajorE0ELSR_0ELNSP_7ScaleInE1ELSS_1EEEEEENS4_6LayoutINS5_IJSC_SC_SC_EEENS5_IJNSA_ILi0EEESX_SX_EEEEENS5_IJNS4_10UnderscoreES10_S10_EEEEENS4_13SM90_TMA_LOADENS4_14ComposedLayoutINS4_7SwizzleILi3ELi4ELi3EEENS4_18smem_ptr_flag_bitsILi16EEENSV_INS5_IJNSA_ILi8EEESG_EEENS5_IJSG_SC_EEEEEEEvNS4_8identityENS4_23SM90_TMA_LOAD_MULTICASTES1D_vS1E_EENS_8epilogue10collective6detail29Sm90TmaWarpSpecializedAdapterINS1I_15DefaultEpilogueISK_SL_SL_NS1H_6thread17LinearCombinationISK_Li1EffLNS1M_9ScaleType4KindE0ELNS_15FloatRoundStyleE2ESK_EENS1_15EpilogueDefaultEEEEEvvEEEEvNT_6ParamsE --------------------------
	.section	.nv.info._ZN7cutlass13device_kernelINS_4gemm6kernel13GemmUniversalIN4cute5tupleIJiiiiEEENS1_10collective13CollectiveMmaINS1_34MainloopSm90TmaGmmaWarpSpecializedILi8ENS5_IJNS4_1CILi2EEENSA_ILi1EEESC_EEENS1_32KernelTmaWarpSpecializedPingpongEEENS5_IJNSA_ILi64EEENSA_ILi48EEENSA_ILi128EEEEEENS_6half_tENS5_IJlSC_lEEESK_SL_NS4_8TiledMMAINS4_8MMA_AtomIJNS4_4SM904GMMA25MMA_64x16x16_F32F16F16_SSILNSP_5MajorE0ELSR_0ELNSP_7ScaleInE1ELSS_1EEEEEENS4_6LayoutINS5_IJSC_SC_SC_EEENS5_IJNSA_ILi0EEESX_SX_EEEEENS5_IJNS4_10UnderscoreES10_S10_EEEEENS4_13SM90_TMA_LOADENS4_14ComposedLayoutINS4_7SwizzleILi3ELi4ELi3EEENS4_18smem_ptr_flag_bitsILi16EEENSV_INS5_IJNSA_ILi8EEESG_EEENS5_IJSG_SC_EEEEEEEvNS4_8identityENS4_23SM90_TMA_LOAD_MULTICASTES1D_vS1E_EENS_8epilogue10collective6detail29Sm90TmaWarpSpecializedAdapterINS1I_15DefaultEpilogueISK_SL_SL_NS1H_6thread17LinearCombinationISK_Li1EffLNS1M_9ScaleType4KindE0ELNS_15FloatRoundStyleE2ESK_EENS1_15EpilogueDefaultEEEEEvvEEEEvNT_6ParamsE,"",@"SHT_CUDA_INFO"
	.sectionflags	@""
	.align	4


	//----- nvinfo : EIATTR_CUDA_API_VERSION
	.align		4
        /*0000*/ 	.byte	0x04, 0x37
        /*0002*/ 	.short	(.L_21 - .L_20)
.L_20:
        /*0004*/ 	.word	0x00000082


	//----- nvinfo : EIATTR_KPARAM_INFO
	.align		4
.L_21:
        /*0008*/ 	.byte	0x04, 0x17
        /*000a*/ 	.short	(.L_23 - .L_22)
.L_22:
        /*000c*/ 	.word	0x00000000
        /*0010*/ 	.short	0x0000
        /*0012*/ 	.short	0x0070
        /*0014*/ 	.byte	0x00, 0xf0, 0x01, 0x10


	//----- nvinfo : EIATTR_SPARSE_MMA_MASK
	.align		4
.L_23:
        /*0018*/ 	.byte	0x03, 0x50
        /*001a*/ 	.short	0x0000


	//----- nvinfo : EIATTR_MAXREG_COUNT
	.align		4
        /*001c*/ 	.byte	0x03, 0x1b
        /*001e*/ 	.short	0x00a8


	//----- nvinfo : EIATTR_NUM_BARRIERS
	.align		4
        /*0020*/ 	.byte	0x02, 0x4c
        /*0022*/ 	.byte	0x01
	.zero		1


	//----- nvinfo : EIATTR_EXTERNS
	.align		4
        /*0024*/ 	.byte	0x04, 0x0f
        /*0026*/ 	.short	(.L_25 - .L_24)


	//   ....[0]....
	.align		4
.L_24:
        /*0028*/ 	.word	index@(__assertfail)


	//----- nvinfo : EIATTR_MERCURY_ISA_VERSION
	.align		4
.L_25:
        /*002c*/ 	.byte	0x03, 0x5f
        /*002e*/ 	.short	0x0101


	//----- nvinfo : EIATTR_INT_WARP_WIDE_INSTR_OFFSETS
	.align		4
        /*0030*/ 	.byte	0x04, 0x31
        /*0032*/ 	.short	(.L_27 - .L_26)


	//   ....[0]....
.L_26:
        /*0034*/ 	.word	0x00000680


	//   ....[1]....
        /*0038*/ 	.word	0x000006c0


	//   ....[2]....
        /*003c*/ 	.word	0x00000750


	//   ....[3]....
        /*0040*/ 	.word	0x00000760


	//   ....[4]....
        /*0044*/ 	.word	0x00000780


	//   ....[5]....
        /*0048*/ 	.word	0x000007a0


	//   ....[6]....
        /*004c*/ 	.word	0x00000890


	//   ....[7]....
        /*0050*/ 	.word	0x000008b0


	//   ....[8]....
        /*0054*/ 	.word	0x00003180


	//----- nvinfo : EIATTR_COOP_GROUP_MASK_REGIDS
	.align		4
.L_27:
        /*0058*/ 	.byte	0x04, 0x29
        /*005a*/ 	.short	(.L_29 - .L_28)


	//   ....[0]....
.L_28:
        /*005c*/ 	.word	0xffffffff


	//   ....[1]....
        /*0060*/ 	.word	0xffffffff


	//   ....[2]....
        /*0064*/ 	.word	0xffffffff


	//   ....[3]....
        /*0068*/ 	.word	0xffffffff


	//   ....[4]....
        /*006c*/ 	.word	0xffffffff


	//   ....[5]....
        /*0070*/ 	.word	0xffffffff


	//   ....[6]....
        /*0074*/ 	.word	0xffffffff


	//----- nvinfo : EIATTR_COOP_GROUP_INSTR_OFFSETS
	.align		4
.L_29:
        /*0078*/ 	.byte	0x04, 0x28
        /*007a*/ 	.short	(.L_31 - .L_30)


	//   ....[0]....
.L_30:
        /*007c*/ 	.word	0x00000060


	//   ....[1]....
        /*0080*/ 	.word	0x00000080


	//   ....[2]....
        /*0084*/ 	.word	0x00000180


	//   ....[3]....
        /*0088*/ 	.word	0x00000460


	//   ....[4]....
        /*008c*/ 	.word	0x000004b0


	//   ....[5]....
        /*0090*/ 	.word	0x000005a0


	//   ....[6]....
        /*0094*/ 	.word	0x00000a30


	//----- nvinfo : EIATTR_REG_RECONFIG
	.align		4
.L_31:
        /*0098*/ 	.byte	0x01, 0x54
	.zero		2


	//----- nvinfo : EIATTR_SYSCALL_OFFSETS
	.align		4
        /*009c*/ 	.byte	0x04, 0x46
        /*009e*/ 	.short	(.L_33 - .L_32)


	//   ....[0]....
.L_32:
        /*00a0*/ 	.word	0x00001a10


	//----- nvinfo : EIATTR_MBARRIER_INSTR_OFFSETS
	.align		4
.L_33:
        /*00a4*/ 	.byte	0x04, 0x39
        /*00a6*/ 	.short	(.L_35 - .L_34)


	//   ....[0]....
.L_34:
        /*00a8*/ 	.word	0x00000320
        /*00ac*/ 	.word	0x000000ff
        /*00b0*/ 	.word	0x00000000
        /*00b4*/ 	.short	0x0100
        /*00b6*/ 	.byte	0x07
	.zero		1


	//   ....[1]....
        /*00b8*/ 	.word	0x00000330
        /*00bc*/ 	.word	0x000000ff
        /*00c0*/ 	.word	0x00000040
        /*00c4*/ 	.short	0x0100
        /*00c6*/ 	.byte	0x07
	.zero		1


	//   ....[2]....
        /*00c8*/ 	.word	0x00000340
        /*00cc*/ 	.word	0x000000ff
        /*00d0*/ 	.word	0x00000008
        /*00d4*/ 	.short	0x0100
        /*00d6*/ 	.byte	0x07
	.zero		1


	//   ....[3]....
        /*00d8*/ 	.word	0x00000350
        /*00dc*/ 	.word	0x000000ff
        /*00e0*/ 	.word	0x00000048
        /*00e4*/ 	.short	0x0100
        /*00e6*/ 	.byte	0x07
	.zero		1


	//   ....[4]....
        /*00e8*/ 	.word	0x00000360
        /*00ec*/ 	.word	0x000000ff
        /*00f0*/ 	.word	0x00000010
        /*00f4*/ 	.short	0x0100
        /*00f6*/ 	.byte	0x07
	.zero		1


	//   ....[5]....
        /*00f8*/ 	.word	0x00000370
        /*00fc*/ 	.word	0x000000ff
        /*0100*/ 	.word	0x00000050
        /*0104*/ 	.short	0x0100
        /*0106*/ 	.byte	0x07
	.zero		1


	//   ....[6]....
        /*0108*/ 	.word	0x00000380
        /*010c*/ 	.word	0x000000ff
        /*0110*/ 	.word	0x00000018
        /*0114*/ 	.short	0x0100
        /*0116*/ 	.byte	0x07
	.zero		1


	//   ....[7]....
        /*0118*/ 	.word	0x00000390
        /*011c*/ 	.word	0x000000ff
        /*0120*/ 	.word	0x00000058
        /*0124*/ 	.short	0x0100
        /*0126*/ 	.byte	0x07
	.zero		1


	//   ....[8]....
        /*0128*/ 	.word	0x000003a0
        /*012c*/ 	.word	0x000000ff
        /*0130*/ 	.word	0x00000020
        /*0134*/ 	.short	0x0100
        /*0136*/ 	.byte	0x07
	.zero		1


	//   ....[9]....
        /*0138*/ 	.word	0x000003b0
        /*013c*/ 	.word	0x000000ff
        /*0140*/ 	.word	0x00000060
        /*0144*/ 	.short	0x0100
        /*0146*/ 	.byte	0x07
	.zero		1


	//   ....[10]....
        /*0148*/ 	.word	0x000003c0
        /*014c*/ 	.word	0x000000ff
        /*0150*/ 	.word	0x00000028
        /*0154*/ 	.short	0x0100
        /*0156*/ 	.byte	0x07
	.zero		1


	//   ....[11]....
        /*0158*/ 	.word	0x000003d0
        /*015c*/ 	.word	0x000000ff
        /*0160*/ 	.word	0x00000068
        /*0164*/ 	.short	0x0100
        /*0166*/ 	.byte	0x07
	.zero		1


	//   ....[12]....
        /*0168*/ 	.word	0x000003e0
        /*016c*/ 	.word	0x000000ff
        /*0170*/ 	.word	0x00000030
        /*0174*/ 	.short	0x0100
        /*0176*/ 	.byte	0x07
	.zero		1


	//   ....[13]....
        /*0178*/ 	.word	0x000003f0
        /*017c*/ 	.word	0x000000ff
        /*0180*/ 	.word	0x00000070
        /*0184*/ 	.short	0x0100
        /*0186*/ 	.byte	0x07
	.zero		1


	//   ....[14]....
        /*0188*/ 	.word	0x00000400
        /*018c*/ 	.word	0x000000ff
        /*0190*/ 	.word	0x00000038
        /*0194*/ 	.short	0x0100
        /*0196*/ 	.byte	0x07
	.zero		1


	//   ....[15]....
        /*0198*/ 	.word	0x00000410
        /*019c*/ 	.word	0x000000ff
        /*01a0*/ 	.word	0x00000078
        /*01a4*/ 	.short	0x0100
        /*01a6*/ 	.byte	0x07
	.zero		1


	//   ....[16]....
        /*01a8*/ 	.word	0x000008f0
        /*01ac*/ 	.word	0x000000ff
        /*01b0*/ 	.word	0x000000b0
        /*01b4*/ 	.short	0x0100
        /*01b6*/ 	.byte	0x0c
	.zero		1


	//   ....[17]....
        /*01b8*/ 	.word	0x00000940
        /*01bc*/ 	.word	0x000000ff
        /*01c0*/ 	.word	0x000000b8
        /*01c4*/ 	.short	0x0100
        /*01c6*/ 	.byte	0x0c
	.zero		1


	//   ....[18]....
        /*01c8*/ 	.word	0x00000970
        /*01cc*/ 	.word	0x000000ff
        /*01d0*/ 	.word	0x00000090
        /*01d4*/ 	.short	0x0100
        /*01d6*/ 	.byte	0x0d
	.zero		1


	//   ....[19]....
        /*01d8*/ 	.word	0x000009c0
        /*01dc*/ 	.word	0x000000ff
        /*01e0*/ 	.word	0x00000098
        /*01e4*/ 	.short	0x0100
        /*01e6*/ 	.byte	0x0d
	.zero		1


	//   ....[20]....
        /*01e8*/ 	.word	0x000009d0
        /*01ec*/ 	.word	0x000000ff
        /*01f0*/ 	.word	0x000000a0
        /*01f4*/ 	.short	0x0100
        /*01f6*/ 	.byte	0x0d
	.zero		1


	//   ....[21]....
        /*01f8*/ 	.word	0x000009e0
        /*01fc*/ 	.word	0x000000ff
        /*0200*/ 	.word	0x000000a8
        /*0204*/ 	.short	0x0100
        /*0206*/ 	.byte	0x0d
	.zero		1


	//   ....[22]....
        /*0208*/ 	.word	0x000018f0
        /*020c*/ 	.word	0x00000035
        /*0210*/ 	.word	0x00000000
        /*0214*/ 	.short	0x010a
        /*0216*/ 	.byte	0x31
	.zero		1


	//   ....[23]....
        /*0218*/ 	.word	0x00001aa0
        /*021c*/ 	.word	0x00000003
        /*0220*/ 	.word	0x00000000
        /*0224*/ 	.short	0x010a
        /*0226*/ 	.byte	0x3f
	.zero		1


	//   ....[24]....
        /*0228*/ 	.word	0x00001ae0
        /*022c*/ 	.word	0x00000003
        /*0230*/ 	.word	0x00000000
        /*0234*/ 	.short	0x010a
        /*0236*/ 	.byte	0x3f
	.zero		1


	//   ....[25]....
        /*0238*/ 	.word	0x000025a0
        /*023c*/ 	.word	0x000000ff
        /*0240*/ 	.word	0x00000000
        /*0244*/ 	.short	0x010a
        /*0246*/ 	.byte	0x04
	.zero		1


	//   ....[26]....
        /*0248*/ 	.word	0x000025e0
        /*024c*/ 	.word	0x000000ff
        /*0250*/ 	.word	0x00000000
        /*0254*/ 	.short	0x010a
        /*0256*/ 	.byte	0x04
	.zero		1


	//   ....[27]....
        /*0258*/ 	.word	0x00003010
        /*025c*/ 	.word	0x00000005
        /*0260*/ 	.word	0x00000000
        /*0264*/ 	.short	0x0101
        /*0266*/ 	.byte	0x3f
	.zero		1


	//   ....[28]....
        /*0268*/ 	.word	0x00003110
        /*026c*/ 	.word	0x00000036
        /*0270*/ 	.word	0x00000000
        /*0274*/ 	.short	0x0101
        /*0276*/ 	.byte	0x2c
	.zero		1


	//   ....[29]....
        /*0278*/ 	.word	0x00003200
        /*027c*/ 	.word	0x00000003
        /*0280*/ 	.word	0x00000000
        /*0284*/ 	.short	0x0101
        /*0286*/ 	.byte	0x3f
	.zero		1


	//   ....[30]....
        /*0288*/ 	.word	0x000032c0
        /*028c*/ 	.word	0x00000035
        /*0290*/ 	.word	0x00000010
        /*0294*/ 	.short	0x010a
        /*0296*/ 	.byte	0x31
	.zero		1


	//   ....[31]....
        /*0298*/ 	.word	0x00004ec0
        /*029c*/ 	.word	0x00000038
        /*02a0*/ 	.word	0x00000000
        /*02a4*/ 	.short	0x0101
        /*02a6*/ 	.byte	0x2c
	.zero		1


	//   ....[32]....
        /*02a8*/ 	.word	0x000058d0
        /*02ac*/ 	.word	0x0000000a
        /*02b0*/ 	.word	0x00000040
        /*02b4*/ 	.short	0x010a
        /*02b6*/ 	.byte	0x3f
	.zero		1


	//   ....[33]....
        /*02b8*/ 	.word	0x00005d60
        /*02bc*/ 	.word	0x00000003
        /*02c0*/ 	.word	0x000000b8
        /*02c4*/ 	.short	0x0101
        /*02c6*/ 	.byte	0x3f
	.zero		1


	//   ....[34]....
        /*02c8*/ 	.word	0x000064d0
        /*02cc*/ 	.word	0x00000007
        /*02d0*/ 	.word	0x00000000
        /*02d4*/ 	.short	0x010a
        /*02d6*/ 	.byte	0x3f
	.zero		1


	//   ....[35]....
        /*02d8*/ 	.word	0x00006550
        /*02dc*/ 	.word	0x00000009
        /*02e0*/ 	.word	0x00000000
        /*02e4*/ 	.short	0x010a
        /*02e6*/ 	.byte	0x3f
	.zero		1


	//   ....[36]....
        /*02e8*/ 	.word	0x000065e0
        /*02ec*/ 	.word	0x00000006
        /*02f0*/ 	.word	0x00000000
        /*02f4*/ 	.short	0x010a
        /*02f6*/ 	.byte	0x3f
	.zero		1


	//   ....[37]....
        /*02f8*/ 	.word	0x00006670
        /*02fc*/ 	.word	0x00000009
        /*0300*/ 	.word	0x00000000
        /*0304*/ 	.short	0x010a
        /*0306*/ 	.byte	0x3f
	.zero		1


	//   ....[38]....
        /*0308*/ 	.word	0x00006700
        /*030c*/ 	.word	0x00000006
        /*0310*/ 	.word	0x00000000
        /*0314*/ 	.short	0x010a
        /*0316*/ 	.byte	0x3f
	.zero		1


	//   ....[39]....
        /*0318*/ 	.word	0x00006790
        /*031c*/ 	.word	0x00000009
        /*0320*/ 	.word	0x00000000
        /*0324*/ 	.short	0x010a
        /*0326*/ 	.byte	0x3f
	.zero		1


	//   ....[40]....
        /*0328*/ 	.word	0x00006820
        /*032c*/ 	.word	0x00000006
        /*0330*/ 	.word	0x00000000
        /*0334*/ 	.short	0x010a
        /*0336*/ 	.byte	0x3f
	.zero		1


	//   ....[41]....
        /*0338*/ 	.word	0x000068b0
        /*033c*/ 	.word	0x00000003
        /*0340*/ 	.word	0x00000000
        /*0344*/ 	.short	0x010a
        /*0346*/ 	.byte	0x3f
	.zero		1


	//   ....[42]....
        /*0348*/ 	.word	0x00006910
        /*034c*/ 	.word	0x00000037
        /*0350*/ 	.word	0x00000000
        /*0354*/ 	.short	0x010a
        /*0356*/ 	.byte	0x3f
	.zero		1


	//   ....[43]....
        /*0358*/ 	.word	0x00006960
        /*035c*/ 	.word	0x00000003
        /*0360*/ 	.word	0x00000000
        /*0364*/ 	.short	0x010a
        /*0366*/ 	.byte	0x3f
	.zero		1


	//   ....[44]....
        /*0368*/ 	.word	0x000069c0
        /*036c*/ 	.word	0x00000005
        /*0370*/ 	.word	0x00000000
        /*0374*/ 	.short	0x010a
        /*0376*/ 	.byte	0x3f
	.zero		1


	//   ....[45]....
        /*0378*/ 	.word	0x00006a10
        /*037c*/ 	.word	0x00000037
        /*0380*/ 	.word	0x00000010
        /*0384*/ 	.short	0x010a
        /*0386*/ 	.byte	0x3f
	.zero		1


	//   ....[46]....
        /*0388*/ 	.word	0x00006ae0
        /*038c*/ 	.word	0x0000000a
        /*0390*/ 	.word	0x00000040
        /*0394*/ 	.short	0x010a
        /*0396*/ 	.byte	0x3f
	.zero		1


	//   ....[47]....
        /*0398*/ 	.word	0x00006bb0
        /*039c*/ 	.word	0x00000007
        /*03a0*/ 	.word	0x00000000
        /*03a4*/ 	.short	0x010a
        /*03a6*/ 	.byte	0x3f
	.zero		1


	//   ....[48]....
        /*03a8*/ 	.word	0x00006c00
        /*03ac*/ 	.word	0x00000009
        /*03b0*/ 	.word	0x00000000
        /*03b4*/ 	.short	0x010a
        /*03b6*/ 	.byte	0x3f
	.zero		1


	//   ....[49]....
        /*03b8*/ 	.word	0x00006c50
        /*03bc*/ 	.word	0x00000006
        /*03c0*/ 	.word	0x00000000
        /*03c4*/ 	.short	0x010a
        /*03c6*/ 	.byte	0x3f
	.zero		1


	//   ....[50]....
        /*03c8*/ 	.word	0x00006ca0
        /*03cc*/ 	.word	0x00000009
        /*03d0*/ 	.word	0x00000000
        /*03d4*/ 	.short	0x010a
        /*03d6*/ 	.byte	0x3f
	.zero		1


	//   ....[51]....
        /*03d8*/ 	.word	0x00006cf0
        /*03dc*/ 	.word	0x00000006
        /*03e0*/ 	.word	0x00000000
        /*03e4*/ 	.short	0x010a
        /*03e6*/ 	.byte	0x3f
	.zero		1


	//   ....[52]....
        /*03e8*/ 	.word	0x00006d40
        /*03ec*/ 	.word	0x00000009
        /*03f0*/ 	.word	0x00000000
        /*03f4*/ 	.short	0x010a
        /*03f6*/ 	.byte	0x3f
	.zero		1


	//   ....[53]....
        /*03f8*/ 	.word	0x00006d90
        /*03fc*/ 	.word	0x00000006
        /*0400*/ 	.word	0x00000000
        /*0404*/ 	.short	0x010a
        /*0406*/ 	.byte	0x3f
	.zero		1


	//----- nvinfo : EIATTR_NUM_MBARRIERS
	.align		4
.L_35:
        /*0408*/ 	.byte	0x03, 0x38
        /*040a*/ 	.short	0x0016


	//----- nvinfo : EIATTR_EXIT_INSTR_OFFSETS
	.align		4
        /*040c*/ 	.byte	0x04, 0x1c
        /*040e*/ 	.short	(.L_37 - .L_36)


	//   ....[0]....
.L_36:
        /*0410*/ 	.word	0x00001540


	//   ....[1]....
        /*0414*/ 	.word	0x000015a0


	//   ....[2]....
        /*0418*/ 	.word	0x000055d0


	//   ....[3]....
        /*041c*/ 	.word	0x00005600


	//   ....[4]....
        /*0420*/ 	.word	0x00006900


	//----- nvinfo : EIATTR_MAX_THREADS
	.align		4
.L_37:
        /*0424*/ 	.byte	0x04, 0x05
        /*0426*/ 	.short	(.L_39 - .L_38)
.L_38:
        /*0428*/ 	.word	0x00000180
        /*042c*/ 	.word	0x00000001
        /*0430*/ 	.word	0x00000001


	//----- nvinfo : EIATTR_CRS_STACK_SIZE
	.align		4
.L_39:
        /*0434*/ 	.byte	0x04, 0x1e
        /*0436*/ 	.short	(.L_41 - .L_40)
.L_40:
        /*0438*/ 	.word	0x00000000


	//----- nvinfo : EIATTR_CBANK_PARAM_SIZE
	.align		4
.L_41:
        /*043c*/ 	.byte	0x03, 0x19
        /*043e*/ 	.short	0x0470


	//----- nvinfo : EIATTR_PARAM_CBANK
	.align		4
        /*0440*/ 	.byte	0x04, 0x0a
        /*0442*/ 	.short	(.L_43 - .L_42)
	.align		4
.L_42:
        /*0444*/ 	.word	index@(.nv.constant0._ZN7cutlass13device_kernelINS_4gemm6kernel13GemmUniversalIN4cute5tupleIJiiiiEEENS1_10collective13CollectiveMmaINS1_34MainloopSm90TmaGmmaWarpSpecializedILi8ENS5_IJNS4_1CILi2EEENSA_ILi1EEESC_EEENS1_32KernelTmaWarpSpecializedPingpongEEENS5_IJNSA_ILi64EEENSA_ILi48EEENSA_ILi128EEEEEENS_6half_tENS5_IJlSC_lEEESK_SL_NS4_8TiledMMAINS4_8MMA_AtomIJNS4_4SM904GMMA25MMA_64x16x16_F32F16F16_SSILNSP_5MajorE0ELSR_0ELNSP_7ScaleInE1ELSS_1EEEEEENS4_6LayoutINS5_IJSC_SC_SC_EEENS5_IJNSA_ILi0EEESX_SX_EEEEENS5_IJNS4_10UnderscoreES10_S10_EEEEENS4_13SM90_TMA_LOADENS4_14ComposedLayoutINS4_7SwizzleILi3ELi4ELi3EEENS4_18smem_ptr_flag_bitsILi16EEENSV_INS5_IJNSA_ILi8EEESG_EEENS5_IJSG_SC_EEEEEEEvNS4_8identityENS4_23SM90_TMA_LOAD_MULTICASTES1D_vS1E_EENS_8epilogue10collective6detail29Sm90TmaWarpSpecializedAdapterINS1I_15DefaultEpilogueISK_SL_SL_NS1H_6thread17LinearCombinationISK_Li1EffLNS1M_9ScaleType4KindE0ELNS_15FloatRoundStyleE2ESK_EENS1_15EpilogueDefaultEEEEEvvEEEEvNT_6ParamsE)
        /*0448*/ 	.short	0x0210
        /*044a*/ 	.short	0x0470


	//----- nvinfo : EIATTR_SW_WAR
	.align		4
.L_43:
        /*044c*/ 	.byte	0x04, 0x36
        /*044e*/ 	.short	(.L_45 - .L_44)
.L_44:
        /*0450*/ 	.word	0x00000008
.L_45:


//--------------------- .nv.callgraph             --------------------------
	.section	.nv.callgraph,"",@"SHT_CUDA_CALLGRAPH"
	.align	4
	.sectionentsize	8
	.align		4
        /*0000*/ 	.word	0x00000000
	.align		4
        /*0004*/ 	.word	0xffffffff
	.align		4
        /*0008*/ 	.word	index@(_ZN7cutlass13device_kernelINS_4gemm6kernel13GemmUniversalIN4cute5tupleIJiiiiEEENS1_10collective13CollectiveMmaINS1_34MainloopSm90TmaGmmaWarpSpecializedILi8ENS5_IJNS4_1CILi2EEENSA_ILi1EEESC_EEENS1_32KernelTmaWarpSpecializedPingpongEEENS5_IJNSA_ILi64EEENSA_ILi48EEENSA_ILi128EEEEEENS_6half_tENS5_IJlSC_lEEESK_SL_NS4_8TiledMMAINS4_8MMA_AtomIJNS4_4SM904GMMA25MMA_64x16x16_F32F16F16_SSILNSP_5MajorE0ELSR_0ELNSP_7ScaleInE1ELSS_1EEEEEENS4_6LayoutINS5_IJSC_SC_SC_EEENS5_IJNSA_ILi0EEESX_SX_EEEEENS5_IJNS4_10UnderscoreES10_S10_EEEEENS4_13SM90_TMA_LOADENS4_14ComposedLayoutINS4_7SwizzleILi3ELi4ELi3EEENS4_18smem_ptr_flag_bitsILi16EEENSV_INS5_IJNSA_ILi8EEESG_EEENS5_IJSG_SC_EEEEEEEvNS4_8identityENS4_23SM90_TMA_LOAD_MULTICASTES1D_vS1E_EENS_8epilogue10collective6detail29Sm90TmaWarpSpecializedAdapterINS1I_15DefaultEpilogueISK_SL_SL_NS1H_6thread17LinearCombinationISK_Li1EffLNS1M_9ScaleType4KindE0ELNS_15FloatRoundStyleE2ESK_EENS1_15EpilogueDefaultEEEEEvvEEEEvNT_6ParamsE)
	.align		4
        /*000c*/ 	.word	index@(__assertfail)
	.align		4
        /*0010*/ 	.word	0x00000000
	.align		4
        /*0014*/ 	.word	0xfffffffe
	.align		4
        /*0018*/ 	.word	0x00000000
	.align		4
        /*001c*/ 	.word	0xfffffffd
	.align		4
        /*0020*/ 	.word	0x00000000
	.align		4
        /*0024*/ 	.word	0xfffffffc


//--------------------- .nv.constant4             --------------------------
	.section	.nv.constant4,"a",@progbits
	.align	8
	.align		8
.nv.constant4:
        /*0000*/ 	.dword	__assertfail
	.align		8
        /*0008*/ 	.dword	__unnamed_1
	.align		8
        /*0010*/ 	.dword	_ZN39_INTERNAL_8f8324cc_4_k_cu_546a2b4a_85324cuda3std3__45__cpo5beginE
	.align		8
        /*0018*/ 	.dword	_ZN39_INTERNAL_8f8324cc_4_k_cu_546a2b4a_85324cuda3std3__45__cpo3endE
	.align		8
        /*0020*/ 	.dword	_ZN39_INTERNAL_8f8324cc_4_k_cu_546a2b4a_85324cuda3std3__45__cpo6cbeginE
	.align		8
        /*0028*/ 	.dword	_ZN39_INTERNAL_8f8324cc_4_k_cu_546a2b4a_85324cuda3std3__45__cpo4cendE
	.align		8
        /*0030*/ 	.dword	_ZN39_INTERNAL_8f8324cc_4_k_cu_546a2b4a_85324cuda3std3__441_GLOBAL__N__8f8324cc_4_k_cu_546a2b4a_85326ignoreE
	.align		8
        /*0038*/ 	.dword	_ZN39_INTERNAL_8f8324cc_4_k_cu_546a2b4a_85324cuda3std3__419piecewise_constructE
	.align		8
        /*0040*/ 	.dword	_ZN39_INTERNAL_8f8324cc_4_k_cu_546a2b4a_85324cuda3std3__48in_placeE
	.align		8
        /*0048*/ 	.dword	_ZN39_INTERNAL_8f8324cc_4_k_cu_546a2b4a_85324cuda3std6ranges3__45__cpo4swapE
	.align		8
        /*0050*/ 	.dword	_ZN39_INTERNAL_8f8324cc_4_k_cu_546a2b4a_85324cuda3std6ranges3__45__cpo9iter_moveE
	.align		8
        /*0058*/ 	.dword	_ZN39_INTERNAL_8f8324cc_4_k_cu_546a2b4a_85324cute7productE
	.align		8
        /*0060*/ 	.dword	_ZN39_INTERNAL_8f8324cc_4_k_cu_546a2b4a_85324cute1_E
	.align		8
        /*0068*/ 	.dword	$str$22
	.align		8
        /*0070*/ 	.dword	$str$23


//--------------------- .text._ZN7cutlass13device_kernelINS_4gemm6kernel13GemmUniversalIN4cute5tupleIJiiiiEEENS1_10collective13CollectiveMmaINS1_34MainloopSm90TmaGmmaWarpSpecializedILi8ENS5_IJNS4_1CILi2EEENSA_ILi1EEESC_EEENS1_32KernelTmaWarpSpecializedPingpongEEENS5_IJNSA_ILi64EEENSA_ILi48EEENSA_ILi128EEEEEENS_6half_tENS5_IJlSC_lEEESK_SL_NS4_8TiledMMAINS4_8MMA_AtomIJNS4_4SM904GMMA25MMA_64x16x16_F32F16F16_SSILNSP_5MajorE0ELSR_0ELNSP_7ScaleInE1ELSS_1EEEEEENS4_6LayoutINS5_IJSC_SC_SC_EEENS5_IJNSA_ILi0EEESX_SX_EEEEENS5_IJNS4_10UnderscoreES10_S10_EEEEENS4_13SM90_TMA_LOADENS4_14ComposedLayoutINS4_7SwizzleILi3ELi4ELi3EEENS4_18smem_ptr_flag_bitsILi16EEENSV_INS5_IJNSA_ILi8EEESG_EEENS5_IJSG_SC_EEEEEEEvNS4_8identityENS4_23SM90_TMA_LOAD_MULTICASTES1D_vS1E_EENS_8epilogue10collective6detail29Sm90TmaWarpSpecializedAdapterINS1I_15DefaultEpilogueISK_SL_SL_NS1H_6thread17LinearCombinationISK_Li1EffLNS1M_9ScaleType4KindE0ELNS_15FloatRoundStyleE2ESK_EENS1_15EpilogueDefaultEEEEEvvEEEEvNT_6ParamsE --------------------------
	.section	.text._ZN7cutlass13device_kernelINS_4gemm6kernel13GemmUniversalIN4cute5tupleIJiiiiEEENS1_10collective13CollectiveMmaINS1_34MainloopSm90TmaGmmaWarpSpecializedILi8ENS5_IJNS4_1CILi2EEENSA_ILi1EEESC_EEENS1_32KernelTmaWarpSpecializedPingpongEEENS5_IJNSA_ILi64EEENSA_ILi48EEENSA_ILi128EEEEEENS_6half_tENS5_IJlSC_lEEESK_SL_NS4_8TiledMMAINS4_8MMA_AtomIJNS4_4SM904GMMA25MMA_64x16x16_F32F16F16_SSILNSP_5MajorE0ELSR_0ELNSP_7ScaleInE1ELSS_1EEEEEENS4_6LayoutINS5_IJSC_SC_SC_EEENS5_IJNSA_ILi0EEESX_SX_EEEEENS5_IJNS4_10UnderscoreES10_S10_EEEEENS4_13SM90_TMA_LOADENS4_14ComposedLayoutINS4_7SwizzleILi3ELi4ELi3EEENS4_18smem_ptr_flag_bitsILi16EEENSV_INS5_IJNSA_ILi8EEESG_EEENS5_IJSG_SC_EEEEEEEvNS4_8identityENS4_23SM90_TMA_LOAD_MULTICASTES1D_vS1E_EENS_8epilogue10collective6detail29Sm90TmaWarpSpecializedAdapterINS1I_15DefaultEpilogueISK_SL_SL_NS1H_6thread17LinearCombinationISK_Li1EffLNS1M_9ScaleType4KindE0ELNS_15FloatRoundStyleE2ESK_EENS1_15EpilogueDefaultEEEEEvvEEEEvNT_6ParamsE,"ax",@progbits
	.align	128
.text._ZN7cutlass13device_kernelINS_4gemm6kernel13GemmUniversalIN4cute5tupleIJiiiiEEENS1_10collective13CollectiveMmaINS1_34MainloopSm90TmaGmmaWarpSpecializedILi8ENS5_IJNS4_1CILi2EEENSA_ILi1EEESC_EEENS1_32KernelTmaWarpSpecializedPingpongEEENS5_IJNSA_ILi64EEENSA_ILi48EEENSA_ILi128EEEEEENS_6half_tENS5_IJlSC_lEEESK_SL_NS4_8TiledMMAINS4_8MMA_AtomIJNS4_4SM904GMMA25MMA_64x16x16_F32F16F16_SSILNSP_5MajorE0ELSR_0ELNSP_7ScaleInE1ELSS_1EEEEEENS4_6LayoutINS5_IJSC_SC_SC_EEENS5_IJNSA_ILi0EEESX_SX_EEEEENS5_IJNS4_10UnderscoreES10_S10_EEEEENS4_13SM90_TMA_LOADENS4_14ComposedLayoutINS4_7SwizzleILi3ELi4ELi3EEENS4_18smem_ptr_flag_bitsILi16EEENSV_INS5_IJNSA_ILi8EEESG_EEENS5_IJSG_SC_EEEEEEEvNS4_8identityENS4_23SM90_TMA_LOAD_MULTICASTES1D_vS1E_EENS_8epilogue10collective6detail29Sm90TmaWarpSpecializedAdapterINS1I_15DefaultEpilogueISK_SL_SL_NS1H_6thread17LinearCombinationISK_Li1EffLNS1M_9ScaleType4KindE0ELNS_15FloatRoundStyleE2ESK_EENS1_15EpilogueDefaultEEEEEvvEEEEvNT_6ParamsE:
        .type           _ZN7cutlass13device_kernelINS_4gemm6kernel13GemmUniversalIN4cute5tupleIJiiiiEEENS1_10collective13CollectiveMmaINS1_34MainloopSm90TmaGmmaWarpSpecializedILi8ENS5_IJNS4_1CILi2EEENSA_ILi1EEESC_EEENS1_32KernelTmaWarpSpecializedPingpongEEENS5_IJNSA_ILi64EEENSA_ILi48EEENSA_ILi128EEEEEENS_6half_tENS5_IJlSC_lEEESK_SL_NS4_8TiledMMAINS4_8MMA_AtomIJNS4_4SM904GMMA25MMA_64x16x16_F32F16F16_SSILNSP_5MajorE0ELSR_0ELNSP_7ScaleInE1ELSS_1EEEEEENS4_6LayoutINS5_IJSC_SC_SC_EEENS5_IJNSA_ILi0EEESX_SX_EEEEENS5_IJNS4_10UnderscoreES10_S10_EEEEENS4_13SM90_TMA_LOADENS4_14ComposedLayoutINS4_7SwizzleILi3ELi4ELi3EEENS4_18smem_ptr_flag_bitsILi16EEENSV_INS5_IJNSA_ILi8EEESG_EEENS5_IJSG_SC_EEEEEEEvNS4_8identityENS4_23SM90_TMA_LOAD_MULTICASTES1D_vS1E_EENS_8epilogue10collective6detail29Sm90TmaWarpSpecializedAdapterINS1I_15DefaultEpilogueISK_SL_SL_NS1H_6thread17LinearCombinationISK_Li1EffLNS1M_9ScaleType4KindE0ELNS_15FloatRoundStyleE2ESK_EENS1_15EpilogueDefaultEEEEEvvEEEEvNT_6ParamsE,@function
        .size           _ZN7cutlass13device_kernelINS_4gemm6kernel13GemmUniversalIN4cute5tupleIJiiiiEEENS1_10collective13CollectiveMmaINS1_34MainloopSm90TmaGmmaWarpSpecializedILi8ENS5_IJNS4_1CILi2EEENSA_ILi1EEESC_EEENS1_32KernelTmaWarpSpecializedPingpongEEENS5_IJNSA_ILi64EEENSA_ILi48EEENSA_ILi128EEEEEENS_6half_tENS5_IJlSC_lEEESK_SL_NS4_8TiledMMAINS4_8MMA_AtomIJNS4_4SM904GMMA25MMA_64x16x16_F32F16F16_SSILNSP_5MajorE0ELSR_0ELNSP_7ScaleInE1ELSS_1EEEEEENS4_6LayoutINS5_IJSC_SC_SC_EEENS5_IJNSA_ILi0EEESX_SX_EEEEENS5_IJNS4_10UnderscoreES10_S10_EEEEENS4_13SM90_TMA_LOADENS4_14ComposedLayoutINS4_7SwizzleILi3ELi4ELi3EEENS4_18smem_ptr_flag_bitsILi16EEENSV_INS5_IJNSA_ILi8EEESG_EEENS5_IJSG_SC_EEEEEEEvNS4_8identityENS4_23SM90_TMA_LOAD_MULTICASTES1D_vS1E_EENS_8epilogue10collective6detail29Sm90TmaWarpSpecializedAdapterINS1I_15DefaultEpilogueISK_SL_SL_NS1H_6thread17LinearCombinationISK_Li1EffLNS1M_9ScaleType4KindE0ELNS_15FloatRoundStyleE2ESK_EENS1_15EpilogueDefaultEEEEEvvEEEEvNT_6ParamsE,(.L_x_129 - _ZN7cutlass13device_kernelINS_4gemm6kernel13GemmUniversalIN4cute5tupleIJiiiiEEENS1_10collective13CollectiveMmaINS1_34MainloopSm90TmaGmmaWarpSpecializedILi8ENS5_IJNS4_1CILi2EEENSA_ILi1EEESC_EEENS1_32KernelTmaWarpSpecializedPingpongEEENS5_IJNSA_ILi64EEENSA_ILi48EEENSA_ILi128EEEEEENS_6half_tENS5_IJlSC_lEEESK_SL_NS4_8TiledMMAINS4_8MMA_AtomIJNS4_4SM904GMMA25MMA_64x16x16_F32F16F16_SSILNSP_5MajorE0ELSR_0ELNSP_7ScaleInE1ELSS_1EEEEEENS4_6LayoutINS5_IJSC_SC_SC_EEENS5_IJNSA_ILi0EEESX_SX_EEEEENS5_IJNS4_10UnderscoreES10_S10_EEEEENS4_13SM90_TMA_LOADENS4_14ComposedLayoutINS4_7SwizzleILi3ELi4ELi3EEENS4_18smem_ptr_flag_bitsILi16EEENSV_INS5_IJNSA_ILi8EEESG_EEENS5_IJSG_SC_EEEEEEEvNS4_8identityENS4_23SM90_TMA_LOAD_MULTICASTES1D_vS1E_EENS_8epilogue10collective6detail29Sm90TmaWarpSpecializedAdapterINS1I_15DefaultEpilogueISK_SL_SL_NS1H_6thread17LinearCombinationISK_Li1EffLNS1M_9ScaleType4KindE0ELNS_15FloatRoundStyleE2ESK_EENS1_15EpilogueDefaultEEEEEvvEEEEvNT_6ParamsE)
        .other          _ZN7cutlass13device_kernelINS_4gemm6kernel13GemmUniversalIN4cute5tupleIJiiiiEEENS1_10collective13CollectiveMmaINS1_34MainloopSm90TmaGmmaWarpSpecializedILi8ENS5_IJNS4_1CILi2EEENSA_ILi1EEESC_EEENS1_32KernelTmaWarpSpecializedPingpongEEENS5_IJNSA_ILi64EEENSA_ILi48EEENSA_ILi128EEEEEENS_6half_tENS5_IJlSC_lEEESK_SL_NS4_8TiledMMAINS4_8MMA_AtomIJNS4_4SM904GMMA25MMA_64x16x16_F32F16F16_SSILNSP_5MajorE0ELSR_0ELNSP_7ScaleInE1ELSS_1EEEEEENS4_6LayoutINS5_IJSC_SC_SC_EEENS5_IJNSA_ILi0EEESX_SX_EEEEENS5_IJNS4_10UnderscoreES10_S10_EEEEENS4_13SM90_TMA_LOADENS4_14ComposedLayoutINS4_7SwizzleILi3ELi4ELi3EEENS4_18smem_ptr_flag_bitsILi16EEENSV_INS5_IJNSA_ILi8EEESG_EEENS5_IJSG_SC_EEEEEEEvNS4_8identityENS4_23SM90_TMA_LOAD_MULTICASTES1D_vS1E_EENS_8epilogue10collective6detail29Sm90TmaWarpSpecializedAdapterINS1I_15DefaultEpilogueISK_SL_SL_NS1H_6thread17LinearCombinationISK_Li1EffLNS1M_9ScaleType4KindE0ELNS_15FloatRoundStyleE2ESK_EENS1_15EpilogueDefaultEEEEEvvEEEEvNT_6ParamsE,@"STO_CUDA_ENTRY STV_DEFAULT"
_ZN7cutlass13device_kernelINS_4gemm6kernel13GemmUniversalIN4cute5tupleIJiiiiEEENS1_10collective13CollectiveMmaINS1_34MainloopSm90TmaGmmaWarpSpecializedILi8ENS5_IJNS4_1CILi2EEENSA_ILi1EEESC_EEENS1_32KernelTmaWarpSpecializedPingpongEEENS5_IJNSA_ILi64EEENSA_ILi48EEENSA_ILi128EEEEEENS_6half_tENS5_IJlSC_lEEESK_SL_NS4_8TiledMMAINS4_8MMA_AtomIJNS4_4SM904GMMA25MMA_64x16x16_F32F16F16_SSILNSP_5MajorE0ELSR_0ELNSP_7ScaleInE1ELSS_1EEEEEENS4_6LayoutINS5_IJSC_SC_SC_EEENS5_IJNSA_ILi0EEESX_SX_EEEEENS5_IJNS4_10UnderscoreES10_S10_EEEEENS4_13SM90_TMA_LOADENS4_14ComposedLayoutINS4_7SwizzleILi3ELi4ELi3EEENS4_18smem_ptr_flag_bitsILi16EEENSV_INS5_IJNSA_ILi8EEESG_EEENS5_IJSG_SC_EEEEEEEvNS4_8identityENS4_23SM90_TMA_LOAD_MULTICASTES1D_vS1E_EENS_8epilogue10collective6detail29Sm90TmaWarpSpecializedAdapterINS1I_15DefaultEpilogueISK_SL_SL_NS1H_6thread17LinearCombinationISK_Li1EffLNS1M_9ScaleType4KindE0ELNS_15FloatRoundStyleE2ESK_EENS1_15EpilogueDefaultEEEEEvvEEEEvNT_6ParamsE:
[----:B------:R-:W0:Y:S01]  /*0000*/  LDC R1, c[0x0][0x28] ;  /* 0x00000a00ff017b82 */ /* 0x000e220000000800 */
[----:B------:R-:W1:Y:S01]  /*0010*/  S2R R3, SR_TID.X ;  /* 0x0000000000037919 */ /* 0x000e620000002100 */
[----:B------:R-:W-:Y:S01]  /*0020*/  ELECT P0, URZ, PT ;  /* 0x00000000003f782f */ /* 0x000fe20003800000 */
[----:B------:R-:W-:Y:S01]  /*0030*/  BSSY B0, `(.L_x_0) ;  /* 0x0000014000007945 */ /* 0x000fe20003800000 */
[--C-:B-1----:R-:W-:Y:S02]  /*0040*/  SHF.R.U32.HI R0, RZ, 0x5, R3.reuse ;  /* 0x00000005ff007819 */ /* 0x102fe40000011603 */
[----:B------:R-:W-:-:S03]  /*0050*/  SHF.R.U32.HI R5, RZ, 0x7, R3 ;  /* 0x00000007ff057819 */ /* 0x000fc60000011603 */
[----:B------:R-:W1:Y:S02]  /*0060*/  SHFL.IDX PT, R2, R0, RZ, 0x1f ;  /* 0x00001fff00027589 */ /* 0x000e6400000e0000 */
[----:B-1----:R-:W-:Y:S02]  /*0070*/  R2UR UR6, R2 ;  /* 0x00000000020672ca */ /* 0x002fe400000e0000 */
[----:B------:R1:W2:Y:S11]  /*0080*/  SHFL.IDX PT, R2, R5, RZ, 0x1f ;  /* 0x00001fff05027589 */ /* 0x0002b600000e0000 */
[----:B------:R-:W-:-:S02]  /*0090*/  USHF.R.S32.HI UR4, URZ, 0x1f, UR6 ;  /* 0x0000001f3f047899 */ /* 0x000fc40008011406 */
[----:B------:R-:W-:Y:S02]  /*00a0*/  ISETP.NE.OR P0, PT, RZ, UR6, !P0 ;  /* 0x00000006ff007c0c */ /* 0x000fe4000c705670 */
[----:B------:R-:W-:-:S04]  /*00b0*/  ULEA.HI UR4, UR4, UR6, URZ, 0x2 ;  /* 0x0000000604047291 */ /* 0x000fc8000f8f103f */
[----:B------:R-:W-:-:S04]  /*00c0*/  ULOP3.LUT UR4, UR4, 0xfffffffc, URZ, 0xc0, !UPT ;  /* 0xfffffffc04047892 */ /* 0x000fc8000f8ec03f */
[----:B------:R-:W-:-:S03]  /*00d0*/  UIADD3 UR6, UR6, -UR4, URZ ;  /* 0x8000000406067290 */ /* 0x000fc6000fffe03f */
[----:B012---:R-:W-:Y:S09]  /*00e0*/  @P0 BRA `(.L_x_1) ;  /* 0x0000000000200947 */ /* 0x007ff20003800000 */
[----:B------:R-:W-:Y:S02]  /*00f0*/  ULDC.64 UR4, c[0x0][0x198] ;  /* 0x0000660000047ab9 */ /* 0x000fe40000000a00 */
[----:B------:R-:W-:Y:S02]  /*0100*/  UIADD3 UR8, UP0, UR4, 0xf0, URZ ;  /* 0x000000f004087890 */ /* 0x000fe4000ff1e03f */
[----:B------:R-:W-:Y:S02]  /*0110*/  UIADD3 UR4, UP1, UR4, 0x1f0, URZ ;  /* 0x000001f004047890 */ /* 0x000fe4000ff3e03f */
[----:B------:R-:W-:Y:S02]  /*0120*/  UIADD3.X UR9, URZ, UR5, URZ, UP0, !UPT ;  /* 0x000000053f097290 */ /* 0x000fe400087fe43f */
[----:B------:R-:W-:-:S07]  /*0130*/  UIADD3.X UR5, URZ, UR5, URZ, UP1, !UPT ;  /* 0x000000053f057290 */ /* 0x000fce0008ffe43f */
[----:B------:R0:W-:Y:S02]  /*0140*/  UTMACCTL.PF [UR8] ;  /* 0x00000000080079b9 */ /* 0x0001e40008040000 */
[----:B------:R0:W-:Y:S02]  /*0150*/  UTMACCTL.PF [UR4] ;  /* 0x00000000040079b9 */ /* 0x0001e40008040000 */
[----:B0-----:R-:W-:Y:S01]  /*0160*/  NOP ;  /* 0x0000000000007918 */ /* 0x001fe20000000000 */
.L_x_1:
[----:B------:R-:W-:Y:S05]  /*0170*/  BSYNC B0 ;  /* 0x0000000000007941 */ /* 0x000fea0003800000 */
.L_x_0:
[----:B------:R-:W0:Y:S01]  /*0180*/  SHFL.IDX PT, R6, R0, RZ, 0x1f ;  /* 0x00001fff00067589 */ /* 0x000e2200000e0000 */
[----:B------:R-:W-:Y:S01]  /*0190*/  R2UR UR19, R2 ;  /* 0x00000000021372ca */ /* 0x000fe200000e0000 */
[----:B------:R-:W-:-:S04]  /*01a0*/  UISETP.NE.AND UP0, UPT, UR6, 0x3, UPT ;  /* 0x000000030600788c */ /* 0x000fc8000bf05270 */
[----:B------:R-:W-:-:S08]  /*01b0*/  UISETP.EQ.OR UP0, UPT, UR6, URZ, !UP0 ;  /* 0x0000003f0600728c */ /* 0x000fd0000c702670 */
[----:B------:R-:W-:Y:S02]  /*01c0*/  UIADD3 UR14, UR19, -0x1, URZ ;  /* 0xffffffff130e7890 */ /* 0x000fe4000fffe03f */
[----:B------:R-:W-:Y:S02]  /*01d0*/  UISETP.EQ.AND UP0, UPT, UR19, URZ, UP0 ;  /* 0x0000003f1300728c */ /* 0x000fe40008702270 */
[----:B------:R-:W-:Y:S02]  /*01e0*/  UISETP.GE.U32.AND UP1, UPT, UR14, 0x2, UPT ;  /* 0x000000020e00788c */ /* 0x000fe4000bf26070 */
[----:B------:R-:W-:Y:S01]  /*01f0*/  USEL UR40, URZ, 0x1, !UP0 ;  /* 0x000000013f287887 */ /* 0x000fe2000c000000 */
[----:B0-----:R-:W-:-:S03]  /*0200*/  ISETP.NE.AND P0, PT, R6, RZ, PT ;  /* 0x000000ff0600720c */ /* 0x001fc60003f05270 */
[----:B------:R-:W-:-:S10]  /*0210*/  USEL UR40, UR40, 0x2, UP1 ;  /* 0x0000000228287887 */ /* 0x000fd40008800000 */
[----:B------:R-:W-:Y:S05]  /*0220*/  @P0 BRA `(.L_x_2) ;  /* 0x0000000000840947 */ /* 0x000fea0003800000 */
[----:B------:R-:W-:Y:S01]  /*0230*/  ELECT P0, URZ, PT ;  /* 0x00000000003f782f */ /* 0x000fe20003800000 */
[----:B------:R-:W-:-:S12]  /*0240*/  BSSY B0, `(.L_x_2) ;  /* 0x000001f000007945 */ /* 0x000fd80003800000 */
[----:B------:R-:W-:Y:S05]  /*0250*/  @!P0 BRA `(.L_x_3) ;  /* 0x0000000000748947 */ /* 0x000fea0003800000 */
[----:B------:R-:W0:Y:S01]  /*0260*/  S2UR UR7, SR_CgaCtaId ;  /* 0x00000000000779c3 */ /* 0x000e220000008800 */
[----:B------:R-:W-:Y:S01]  /*0270*/  UMOV UR4, 0x400 ;  /* 0x0000040000047882 */ /* 0x000fe20000000000 */
[----:B------:R-:W-:Y:S01]  /*0280*/  UMOV UR5, 0x1 ;  /* 0x0000000100057882 */ /* 0x000fe20000000000 */
[----:B------:R-:W-:Y:S02]  /*0290*/  UMOV UR8, 0x2 ;  /* 0x0000000200087882 */ /* 0x000fe40000000000 */
[----:B------:R-:W-:-:S04]  /*02a0*/  UIADD3 UR8, -UR8, 0x100000, URZ ;  /* 0x0010000008087890 */ /* 0x000fc8000fffe13f */
[----:B------:R-:W-:Y:S02]  /*02b0*/  USHF.L.U32 UR9, UR8, 0xb, URZ ;  /* 0x0000000b08097899 */ /* 0x000fe4000800063f */
[----:B------:R-:W-:Y:S02]  /*02c0*/  USHF.L.U32 UR8, UR8, 0x1, URZ ;  /* 0x0000000108087899 */ /* 0x000fe4000800063f */
[----:B0-----:R-:W-:Y:S02]  /*02d0*/  ULEA UR7, UR7, UR4, 0x18 ;  /* 0x0000000407077291 */ /* 0x001fe4000f8ec03f */
[----:B------:R-:W-:-:S04]  /*02e0*/  UIADD3 UR4, -UR5, 0x100000, URZ ;  /* 0x0010000005047890 */ /* 0x000fc8000fffe13f */
[----:B------:R-:W-:Y:S02]  /*02f0*/  USHF.L.U32 UR5, UR4, 0xb, URZ ;  /* 0x0000000b04057899 */ /* 0x000fe4000800063f */
[----:B------:R-:W-:Y:S01]  /*0300*/  USHF.L.U32 UR4, UR4, 0x1, URZ ;  /* 0x0000000104047899 */ /* 0x000fe2000800063f */
[----:B------:R-:W0:Y:S11]  /*0310*/  FENCE.VIEW.ASYNC.S ;  /* 0x00000000000073c6 */ /* 0x000e360000000000 */
[----:B0-----:R0:W1:Y:S01]  /*0320*/  SYNCS.EXCH.64 URZ, [UR7], UR4 ;  /* 0x00000004073f75b2 */ /* 0x0010620008000100 */
[----:B------:R0:W2:Y:S01]  /*0330*/  SYNCS.EXCH.64 URZ, [UR7+0x40], UR8 ;  /* 0x00004008073f75b2 */ /* 0x0000a20008000100 */
[----:B------:R0:W3:Y:S01]  /*0340*/  SYNCS.EXCH.64 URZ, [UR7+0x8], UR4 ;  /* 0x00000804073f75b2 */ /* 0x0000e20008000100 */
[----:B------:R0:W4:Y:S01]  /*0350*/  SYNCS.EXCH.64 URZ, [UR7+0x48], UR8 ;  /* 0x00004808073f75b2 */ /* 0x0001220008000100 */
[----:B------:R0:W0:Y:S01]  /*0360*/  SYNCS.EXCH.64 URZ, [UR7+0x10], UR4 ;  /* 0x00001004073f75b2 */ /* 0x0000220008000100 */
        /* <DEDUP_REMOVED lines=11> */
[----:B------:R-:W-:Y:S01]  /*0420*/  NOP ;  /* 0x0000000000007918 */ /* 0x000fe20000000000 */
.L_x_3:
[----:B0-----:R-:W-:Y:S05]  /*0430*/  BSYNC B0 ;  /* 0x0000000000007941 */ /* 0x001fea0003800000 */
.L_x_2:
[----:B------:R-:W0:Y:S01]  /*0440*/  S2UR UR15, SR_CTAID.X ;  /* 0x00000000000f79c3 */ /* 0x000e220000002500 */
[----:B------:R-:W-:Y:S01]  /*0450*/  SHF.R.S32.HI R2, RZ, 0x1f, R3 ;  /* 0x0000001fff027819 */ /* 0x000fe20000011403 */
[----:B------:R-:W5:Y:S01]  /*0460*/  SHFL.IDX PT, R7, R0, RZ, 0x1f ;  /* 0x00001fff00077589 */ /* 0x000f6200000e0000 */
[----:B------:R-:W-:Y:S02]  /*0470*/  ELECT P0, URZ, PT ;  /* 0x00000000003f782f */ /* 0x000fe40003800000 */
[----:B------:R-:W-:Y:S01]  /*0480*/  SHF.R.S32.HI R11, RZ, 0x1f, R6 ;  /* 0x0000001fff0b7819 */ /* 0x000fe20000011406 */
[----:B------:R-:W-:Y:S01]  /*0490*/  ULDC UR4, c[0x0][0x150] ;  /* 0x0000540000047ab9 */ /* 0x000fe20000000800 */
[----:B------:R-:W-:Y:S01]  /*04a0*/  LEA.HI R2, R2, R3, RZ, 0x7 ;  /* 0x0000000302027211 */ /* 0x000fe200078f38ff */
[----:B------:R-:W1:Y:S01]  /*04b0*/  SHFL.IDX PT, R8, R0, RZ, 0x1f ;  /* 0x00001fff00087589 */ /* 0x000e6200000e0000 */
[----:B------:R-:W2:Y:S01]  /*04c0*/  S2UR UR8, SR_CTAID.Y ;  /* 0x00000000000879c3 */ /* 0x000ea20000002600 */
[----:B------:R-:W-:-:S02]  /*04d0*/  ELECT P1, URZ, PT ;  /* 0x00000000003f782f */ /* 0x000fc40003820000 */
[----:B------:R-:W-:Y:S01]  /*04e0*/  LOP3.LUT R2, R2, 0xffffff80, RZ, 0xc0, !PT ;  /* 0xffffff8002027812 */ /* 0x000fe200078ec0ff */
[----:B------:R-:W-:Y:S01]  /*04f0*/  ULDC UR7, c[0x0][0x144] ;  /* 0x0000510000077ab9 */ /* 0x000fe20000000800 */
[----:B------:R-:W-:Y:S01]  /*0500*/  LEA.HI R11, R11, R6, RZ, 0x2 ;  /* 0x000000060b0b7211 */ /* 0x000fe200078f10ff */
[----:B------:R-:W-:Y:S01]  /*0510*/  UMOV UR18, 0x80 ;  /* 0x0000008000127882 */ /* 0x000fe20000000000 */
[----:B------:R-:W-:Y:S01]  /*0520*/  NOP ;  /* 0x0000000000007918 */ /* 0x000fe20000000000 */
[----:B------:R-:W-:Y:S01]  /*0530*/  IMAD.IADD R4, R3, 0x1, -R2 ;  /* 0x0000000103047824 */ /* 0x000fe200078e0a02 */
[----:B------:R-:W-:Y:S01]  /*0540*/  LOP3.LUT R11, R11, 0x3ffffffc, RZ, 0xc0, !PT ;  /* 0x3ffffffc0b0b7812 */ /* 0x000fe200078ec0ff */
[----:B------:R-:W-:Y:S01]  /*0550*/  NOP ;  /* 0x0000000000007918 */ /* 0x000fe20000000000 */
[----:B------:R-:W-:Y:S01]  /*0560*/  ULDC UR17, c[0x0][0x148] ;  /* 0x0000520000117ab9 */ /* 0x000fe20000000800 */
[----:B------:R-:W-:Y:S01]  /*0570*/  IMAD.MOV.U32 R23, RZ, RZ, 0x1 ;  /* 0x00000001ff177424 */ /* 0x000fe200078e00ff */
[----:B------:R-:W-:Y:S01]  /*0580*/  SHF.R.S32.HI R9, RZ, 0x1f, R4 ;  /* 0x0000001fff097819 */ /* 0x000fe20000011404 */
[----:B------:R-:W-:Y:S01]  /*0590*/  IMAD.IADD R11, R6, 0x1, -R11 ;  /* 0x00000001060b7824 */ /* 0x000fe200078e0a0b */
[----:B------:R-:W3:Y:S01]  /*05a0*/  SHFL.IDX PT, R5, R5, RZ, 0x1f ;  /* 0x00001fff05057589 */ /* 0x000ee200000e0000 */
[----:B------:R-:W-:-:S02]  /*05b0*/  ISETP.NE.AND P2, PT, RZ, UR19, PT ;  /* 0x00000013ff007c0c */ /* 0x000fc4000bf45270 */
[----:B0-----:R-:W-:Y:S02]  /*05c0*/  I2FP.F32.U32 R10, UR15 ;  /* 0x0000000f000a7c45 */ /* 0x001fe40008201000 */
[----:B------:R-:W-:Y:S02]  /*05d0*/  LEA.HI R2, R9, R4, RZ, 0x3 ;  /* 0x0000000409027211 */ /* 0x000fe400078f18ff */
[----:B-----5:R-:W-:Y:S01]  /*05e0*/  ISETP.NE.OR P0, PT, R7, RZ, !P0 ;  /* 0x000000ff0700720c */ /* 0x020fe20004705670 */
[----:B------:R-:W-:Y:S01]  /*05f0*/  FMUL R10, R10, UR4 ;  /* 0x000000040a0a7c20 */ /* 0x000fe20008400000 */
[--C-:B------:R-:W-:Y:S01]  /*0600*/  SHF.R.S32.HI R7, RZ, 0x3, R2.reuse ;  /* 0x00000003ff077819 */ /* 0x100fe20000011402 */
[----:B------:R-:W-:Y:S01]  /*0610*/  ULDC UR4, c[0x0][0x154] ;  /* 0x0000550000047ab9 */ /* 0x000fe20000000800 */
[----:B------:R-:W-:Y:S02]  /*0620*/  SHF.R.S32.HI R2, RZ, 0x1f, R2 ;  /* 0x0000001fff027819 */ /* 0x000fe40000011402 */
[----:B-1----:R-:W-:Y:S01]  /*0630*/  ISETP.NE.OR P1, PT, R8, RZ, !P1 ;  /* 0x000000ff0800720c */ /* 0x002fe20004f25670 */
[----:B------:R-:W0:Y:S01]  /*0640*/  F2I.U32.TRUNC.NTZ R10, R10 ;  /* 0x0000000a000a7305 */ /* 0x000e22000020f000 */
[----:B------:R-:W-:-:S02]  /*0650*/  LEA.HI R2, R2, R7, RZ, 0x2 ;  /* 0x0000000702027211 */ /* 0x000fc400078f10ff */
[----:B--2---:R-:W-:Y:S02]  /*0660*/  I2FP.F32.U32 R0, UR8 ;  /* 0x0000000800007c45 */ /* 0x004fe40008201000 */
[----:B------:R-:W-:Y:S01]  /*0670*/  LOP3.LUT R2, R2, 0xfffffffc, RZ, 0xc0, !PT ;  /* 0xfffffffc02027812 */ /* 0x000fe200078ec0ff */
[----:B------:R-:W-:Y:S02]  /*0680*/  VOTEU.ALL UP0, P0 ;  /* 0x00000000003f7886 */ /* 0x000fe40000000000 */
[----:B------:R-:W-:Y:S02]  /*0690*/  FMUL R6, R0, UR4 ;  /* 0x0000000400067c20 */ /* 0x000fe40008400000 */
[----:B------:R-:W-:Y:S01]  /*06a0*/  IMAD.IADD R2, R7, 0x1, -R2 ;  /* 0x0000000107027824 */ /* 0x000fe200078e0a02 */
[----:B------:R-:W1:Y:S01]  /*06b0*/  @!UP0 S2UR UR11, SR_CgaCtaId ;  /* 0x00000000000b89c3 */ /* 0x000e620000008800 */
[----:B------:R-:W-:Y:S01]  /*06c0*/  VOTEU.ALL UP1, P1 ;  /* 0x00000000003f7886 */ /* 0x000fe20000820000 */
[----:B------:R-:W-:Y:S01]  /*06d0*/  @!UP0 UMOV UR10, 0x400 ;  /* 0x00000400000a8882 */ /* 0x000fe20000000000 */
[----:B------:R-:W-:Y:S01]  /*06e0*/  IMAD R2, R11, 0x4, R2 ;  /* 0x000000040b027824 */ /* 0x000fe200078e0202 */
[----:B0-----:R-:W-:Y:S01]  /*06f0*/  R2UR UR4, R10 ;  /* 0x000000000a0472ca */ /* 0x001fe200000e0000 */
[----:B------:R-:W0:Y:S01]  /*0700*/  F2I.U32.TRUNC.NTZ R6, R6 ;  /* 0x0000000600067305 */ /* 0x000e22000020f000 */
[----:B------:R-:W-:Y:S01]  /*0710*/  @!UP1 UMOV UR13, 0x400 ;  /* 0x00000400000d9882 */ /* 0x000fe20000000000 */
[C---:B------:R-:W-:Y:S01]  /*0720*/  IMAD.SHL.U32 R7, R2.reuse, 0x4, RZ ;  /* 0x0000000402077824 */ /* 0x040fe200078e00ff */
[----:B------:R-:W-:Y:S01]  /*0730*/  LEA.HI R0, R2, R2, RZ, 0x1 ;  /* 0x0000000202007211 */ /* 0x000fe200078f08ff */
[----:B------:R-:W2:Y:S01]  /*0740*/  @!UP1 S2UR UR16, SR_CgaCtaId ;  /* 0x00000000001099c3 */ /* 0x000ea20000008800 */
[----:B------:R-:W-:Y:S01]  /*0750*/  VOTEU.ALL UP2, P1 ;  /* 0x00000000003f7886 */ /* 0x000fe20000840000 */
[----:B------:R-:W-:Y:S01]  /*0760*/  VOTEU.ALL UP3, P1 ;  /* 0x00000000003f7886 */ /* 0x000fe20000860000 */
[----:B------:R-:W-:Y:S01]  /*0770*/  LOP3.LUT R11, R0, 0xfffffffe, RZ, 0xc0, !PT ;  /* 0xfffffffe000b7812 */ /* 0x000fe200078ec0ff */
[----:B------:R-:W-:Y:S01]  /*0780*/  VOTEU.ALL UP4, P1 ;  /* 0x00000000003f7886 */ /* 0x000fe20000880000 */
[----:B------:R-:W-:Y:S01]  /*0790*/  LOP3.LUT R22, R2, 0xc, R7, 0x78, !PT ;  /* 0x0000000c02167812 */ /* 0x000fe200078e7807 */
[----:B------:R-:W-:-:S02]  /*07a0*/  VOTEU.ALL UP5, P1 ;  /* 0x00000000003f7886 */ /* 0x000fc400008a0000 */
[----:B------:R-:W-:Y:S01]  /*07b0*/  IMAD.IADD R11, R2, 0x1, -R11 ;  /* 0x00000001020b7824 */ /* 0x000fe200078e0a0b */
[----:B------:R-:W-:Y:S01]  /*07c0*/  UIADD3 UR4, -UR4, URZ, URZ ;  /* 0x0000003f04047290 */ /* 0x000fe2000fffe13f */
[----:B------:R-:W5:Y:S01]  /*07d0*/  LDC R2, c[0x0][0x140] ;  /* 0x00005000ff027b82 */ /* 0x000f620000000800 */
[----:B0-----:R-:W-:Y:S02]  /*07e0*/  R2UR UR9, R6 ;  /* 0x00000000060972ca */ /* 0x001fe400000e0000 */
[----:B------:R-:W-:Y:S02]  /*07f0*/  UIMAD UR7, UR7, UR4, UR15 ;  /* 0x00000004070772a4 */ /* 0x000fe4000f8e020f */
[----:B-1----:R-:W-:Y:S01]  /*0800*/  @!UP0 ULEA UR12, UR11, UR10, 0x18 ;  /* 0x0000000a0b0c8291 */ /* 0x002fe2000f8ec03f */
[----:B------:R-:W-:Y:S01]  /*0810*/  UMOV UR4, 0x20 ;  /* 0x0000002000047882 */ /* 0x000fe20000000000 */
[----:B------:R-:W-:-:S04]  /*0820*/  @!UP1 UIADD3 UR10, -UR18, 0x100000, URZ ;  /* 0x00100000120a9890 */ /* 0x000fc8000fffe13f */
[----:B------:R-:W-:Y:S02]  /*0830*/  @!UP1 USHF.L.U32 UR11, UR10, 0xb, URZ ;  /* 0x0000000b0a0b9899 */ /* 0x000fe4000800063f */
[----:B------:R-:W-:Y:S01]  /*0840*/  @!UP1 USHF.L.U32 UR10, UR10, 0x1, URZ ;  /* 0x000000010a0a9899 */ /* 0x000fe2000800063f */
[----:B------:R-:W-:Y:S01]  /*0850*/  ISETP.NE.AND P3, PT, R11, UR7, PT ;  /* 0x000000070b007c0c */ /* 0x000fe2000bf65270 */
[----:B------:R-:W-:-:S04]  /*0860*/  @!UP0 UIADD3 UR4, -UR4, 0x100000, URZ ;  /* 0x0010000004048890 */ /* 0x000fc8000fffe13f */
[----:B------:R-:W-:Y:S02]  /*0870*/  @!UP0 USHF.L.U32 UR5, UR4, 0xb, URZ ;  /* 0x0000000b04058899 */ /* 0x000fe4000800063f */
[----:B------:R-:W-:Y:S01]  /*0880*/  @!UP0 USHF.L.U32 UR4, UR4, 0x1, URZ ;  /* 0x0000000104048899 */ /* 0x000fe2000800063f */
[----:B------:R-:W-:Y:S01]  /*0890*/  VOTEU.ALL UP0, P0 ;  /* 0x00000000003f7886 */ /* 0x000fe20000000000 */
[----:B--2---:R-:W-:Y:S01]  /*08a0*/  @!UP1 ULEA UR13, UR16, UR13, 0x18 ;  /* 0x0000000d100d9291 */ /* 0x004fe2000f8ec03f */
[----:B------:R-:W-:Y:S01]  /*08b0*/  VOTEU.ALL UP1, P0 ;  /* 0x00000000003f7886 */ /* 0x000fe20000020000 */
[----:B------:R-:W-:Y:S01]  /*08c0*/  UIADD3 UR9, -UR9, URZ, URZ ;  /* 0x0000003f09097290 */ /* 0x000fe2000fffe13f */
[----:B------:R-:W-:Y:S01]  /*08d0*/  LOP3.LUT P0, RZ, R4, 0x7, RZ, 0xc0, !PT ;  /* 0x0000000704ff7812 */ /* 0x000fe2000780c0ff */
[----:B------:R-:W0:Y:S06]  /*08e0*/  FENCE.VIEW.ASYNC.S ;  /* 0x00000000000073c6 */ /* 0x000e2c0000000000 */
[----:B0-----:R-:W0:Y:S01]  /*08f0*/  @!UP0 SYNCS.EXCH.64 URZ, [UR12+0xb0], UR4 ;  /* 0x0000b0040c3f85b2 */ /* 0x001e220008000100 */
[----:B------:R-:W-:-:S02]  /*0900*/  @P3 LEA.HI R0, R22, R22, RZ, 0x1 ;  /* 0x0000001616003211 */ /* 0x000fc400078f08ff */
[----:B-----5:R-:W-:Y:S02]  /*0910*/  ISETP.EQ.U32.AND P1, PT, R2, 0x1, PT ;  /* 0x000000010200780c */ /* 0x020fe40003f22070 */
[----:B------:R-:W-:Y:S02]  /*0920*/  @P3 SHF.R.S32.HI R0, RZ, 0x1, R0 ;  /* 0x00000001ff003819 */ /* 0x000fe40000011400 */
[----:B------:R-:W-:Y:S01]  /*0930*/  ISETP.LT.U32.AND P0, PT, R22, 0x2, !P0 ;  /* 0x000000021600780c */ /* 0x000fe20004701070 */
[----:B------:R1:W2:Y:S01]  /*0940*/  @!UP1 SYNCS.EXCH.64 URZ, [UR12+0xb8], UR4 ;  /* 0x0000b8040c3f95b2 */ /* 0x0002a20008000100 */
[----:B------:R-:W-:Y:S01]  /*0950*/  NOP ;  /* 0x0000000000007918 */ /* 0x000fe20000000000 */
[----:B-1----:R-:W-:Y:S01]  /*0960*/  UIMAD UR4, UR17, UR9, UR8 ;  /* 0x00000009110472a4 */ /* 0x002fe2000f8e0208 */
[----:B------:R1:W0:Y:S05]  /*0970*/  @!UP2 SYNCS.EXCH.64 URZ, [UR13+0x90], UR10 ;  /* 0x0000900a0d3fa5b2 */ /* 0x00022a0008000100 */
[----:B------:R-:W-:-:S02]  /*0980*/  @P3 ISETP.NE.AND P4, PT, R0, UR4, PT ;  /* 0x0000000400003c0c */ /* 0x000fc4000bf85270 */
[----:B------:R-:W-:Y:S02]  /*0990*/  SEL R0, RZ, 0x1, !P0 ;  /* 0x00000001ff007807 */ /* 0x000fe40004000000 */
[----:B------:R-:W-:-:S04]  /*09a0*/  @P3 SEL R23, RZ, 0x1, P4 ;  /* 0x00000001ff173807 */ /* 0x000fc80002000000 */
[----:B------:R-:W-:Y:S01]  /*09b0*/  LOP3.LUT R23, R23, R0, RZ, 0xc0, !PT ;  /* 0x0000000017177212 */ /* 0x000fe200078ec0ff */
[----:B------:R1:W0:Y:S01]  /*09c0*/  @!UP3 SYNCS.EXCH.64 URZ, [UR13+0x98], UR10 ;  /* 0x0000980a0d3fb5b2 */ /* 0x0002220008000100 */
[----:B------:R1:W0:Y:S01]  /*09d0*/  @!UP4 SYNCS.EXCH.64 URZ, [UR13+0xa0], UR10 ;  /* 0x0000a00a0d3fc5b2 */ /* 0x0002220008000100 */
[----:B------:R1:W0:Y:S01]  /*09e0*/  @!UP5 SYNCS.EXCH.64 URZ, [UR13+0xa8], UR10 ;  /* 0x0000a80a0d3fd5b2 */ /* 0x0002220008000100 */
[----:B------:R-:W-:Y:S01]  /*09f0*/  NOP ;  /* 0x0000000000007918 */ /* 0x000fe20000000000 */
[----:B-1-3--:R-:W-:Y:S05]  /*0a00*/  @!P1 BRA `(.L_x_4) ;  /* 0x0000000000089947 */ /* 0x00afea0003800000 */
[----:B0-2-4-:R-:W-:Y:S01]  /*0a10*/  UCGABAR_ARV ;  /* 0x00000000000079c7 */ /* 0x015fe20008000000 */
[----:B------:R-:W-:Y:S05]  /*0a20*/  BRA `(.L_x_5) ;  /* 0x0000000000047947 */ /* 0x000fea0003800000 */
.L_x_4:
[----:B0-2-4-:R-:W-:Y:S01]  /*0a30*/  NOP ;  /* 0x0000000000007918 */ /* 0x015fe20000000000 */
.L_x_5:
[----:B------:R-:W-:Y:S01]  /*0a40*/  ULDC.64 UR4, c[0x0][0x598] ;  /* 0x0001660000047ab9 */ /* 0x000fe20000000a00 */
[----:B------:R-:W-:Y:S01]  /*0a50*/  ULDC.64 UR52, c[0x0][0x208] ;  /* 0x0000820000347ab9 */ /* 0x000fe20000000a00 */
[----:B------:R-:W-:-:S04]  /*0a60*/  ISETP.NE.U32.AND P0, PT, RZ, UR4, PT ;  /* 0x00000004ff007c0c */ /* 0x000fc8000bf05070 */
[----:B------:R-:W-:-:S13]  /*0a70*/  ISETP.NE.AND.EX P0, PT, RZ, UR5, PT, P0 ;  /* 0x00000005ff007c0c */ /* 0x000fda000bf05300 */
[----:B------:R-:W-:Y:S05]  /*0a80*/  @!P0 BRA `(.L_x_6) ;  /* 0x00000000001c8947 */ /* 0x000fea0003800000 */
[----:B------:R-:W0:Y:S02]  /*0a90*/  LDC.64 R6, c[0x0][0x598] ;  /* 0x00016600ff067b82 */ /* 0x000e240000000a00 */
[----:B0-----:R-:W2:Y:S02]  /*0aa0*/  LDG.E.64 R6, desc[UR52][R6.64] ;  /* 0x0000003406067981 */ /* 0x001ea4000c1e1b00 */
[----:B--2---:R-:W-:-:S04]  /*0ab0*/  ISETP.NE.U32.AND P0, PT, R6, RZ, PT ;  /* 0x000000ff0600720c */ /* 0x004fc80003f05070 */
[----:B------:R-:W-:-:S13]  /*0ac0*/  ISETP.NE.AND.EX P0, PT, R7, RZ, PT, P0 ;  /* 0x000000ff0700720c */ /* 0x000fda0003f05300 */
[----:B------:R-:W-:Y:S05]  /*0ad0*/  @!P0 BRA `(.L_x_6) ;  /* 0x0000000000088947 */ /* 0x000fea0003800000 */
[----:B------:R0:W5:Y:S01]  /*0ae0*/  LD.E R48, desc[UR52][R6.64] ;  /* 0x0000003406307980 */ /* 0x000162000c101900 */
[----:B------:R-:W-:Y:S05]  /*0af0*/  BRA `(.L_x_7) ;  /* 0x0000000000247947 */ /* 0x000fea0003800000 */
.L_x_6:
[----:B------:R-:W-:Y:S02]  /*0b00*/  ULDC.64 UR4, c[0x0][0x588] ;  /* 0x0001620000047ab9 */ /* 0x000fe40000000a00 */
[----:B------:R-:W-:-:S04]  /*0b10*/  ISETP.NE.U32.AND P0, PT, RZ, UR4, PT ;  /* 0x00000004ff007c0c */ /* 0x000fc8000bf05070 */
[----:B------:R-:W-:-:S13]  /*0b20*/  ISETP.NE.AND.EX P0, PT, RZ, UR5, PT, P0 ;  /* 0x00000005ff007c0c */ /* 0x000fda000bf05300 */
[----:B------:R-:W-:Y:S05]  /*0b30*/  @!P0 BRA `(.L_x_8) ;  /* 0x00000000000c8947 */ /* 0x000fea0003800000 */
[----:B------:R-:W0:Y:S02]  /*0b40*/  LDC.64 R48, c[0x0][0x588] ;  /* 0x00016200ff307b82 */ /* 0x000e240000000a00 */
[----:B0-----:R1:W5:Y:S01]  /*0b50*/  LDG.E R48, desc[UR52][R48.64] ;  /* 0x0000003430307981 */ /* 0x001362000c1e1900 */
[----:B------:R-:W-:Y:S05]  /*0b60*/  BRA `(.L_x_7) ;  /* 0x0000000000087947 */ /* 0x000fea0003800000 */
.L_x_8:
[----:B------:R-:W-:Y:S02]  /*0b70*/  ULDC UR4, c[0x0][0x580] ;  /* 0x0001600000047ab9 */ /* 0x000fe40000000800 */
[----:B------:R-:W-:-:S07]  /*0b80*/  IMAD.U32 R48, RZ, RZ, UR4 ;  /* 0x00000004ff307e24 */ /* 0x000fce000f8e00ff */
.L_x_7:
[----:B------:R-:W-:Y:S02]  /*0b90*/  ULDC.64 UR4, c[0x0][0x5a0] ;  /* 0x0001680000047ab9 */ /* 0x000fe40000000a00 */
[----:B------:R-:W-:-:S04]  /*0ba0*/  ISETP.NE.U32.AND P0, PT, RZ, UR4, PT ;  /* 0x00000004ff007c0c */ /* 0x000fc8000bf05070 */
[----:B------:R-:W-:-:S13]  /*0bb0*/  ISETP.NE.AND.EX P0, PT, RZ, UR5, PT, P0 ;  /* 0x00000005ff007c0c */ /* 0x000fda000bf05300 */
[----:B------:R-:W-:Y:S05]  /*0bc0*/  @!P0 BRA `(.L_x_9) ;  /* 0x00000000001c8947 */ /* 0x000fea0003800000 */
[----:B0-----:R-:W0:Y:S02]  /*0bd0*/  LDC.64 R6, c[0x0][0x5a0] ;  /* 0x00016800ff067b82 */ /* 0x001e240000000a00 */
[----:B0-----:R-:W2:Y:S02]  /*0be0*/  LDG.E.64 R6, desc[UR52][R6.64] ;  /* 0x0000003406067981 */ /* 0x001ea4000c1e1b00 */
[----:B--2---:R-:W-:-:S04]  /*0bf0*/  ISETP.NE.U32.AND P0, PT, R6, RZ, PT ;  /* 0x000000ff0600720c */ /* 0x004fc80003f05070 */
[----:B------:R-:W-:-:S13]  /*0c00*/  ISETP.NE.AND.EX P0, PT, R7, RZ, PT, P0 ;  /* 0x000000ff0700720c */ /* 0x000fda0003f05300 */
[----:B------:R-:W-:Y:S05]  /*0c10*/  @!P0 BRA `(.L_x_9) ;  /* 0x0000000000088947 */ /* 0x000fea0003800000 */
[----:B-1----:R0:W5:Y:S01]  /*0c20*/  LD.E R49, desc[UR52][R6.64] ;  /* 0x0000003406317980 */ /* 0x002162000c101900 */
[----:B------:R-:W-:Y:S05]  /*0c30*/  BRA `(.L_x_10) ;  /* 0x0000000000247947 */ /* 0x000fea0003800000 */
.L_x_9:
[----:B------:R-:W-:Y:S02]  /*0c40*/  ULDC.64 UR4, c[0x0][0x590] ;  /* 0x0001640000047ab9 */ /* 0x000fe40000000a00 */
[----:B------:R-:W-:-:S04]  /*0c50*/  ISETP.NE.U32.AND P0, PT, RZ, UR4, PT ;  /* 0x00000004ff007c0c */ /* 0x000fc8000bf05070 */
[----:B------:R-:W-:-:S13]  /*0c60*/  ISETP.NE.AND.EX P0, PT, RZ, UR5, PT, P0 ;  /* 0x00000005ff007c0c */ /* 0x000fda000bf05300 */
[----:B------:R-:W-:Y:S05]  /*0c70*/  @!P0 BRA `(.L_x_11) ;  /* 0x00000000000c8947 */ /* 0x000fea0003800000 */
[----:B0-----:R-:W1:Y:S02]  /*0c80*/  LDC.64 R6, c[0x0][0x590] ;  /* 0x00016400ff067b82 */ /* 0x001e640000000a00 */
[----:B-1----:R1:W5:Y:S01]  /*0c90*/  LDG.E R49, desc[UR52][R6.64] ;  /* 0x0000003406317981 */ /* 0x002362000c1e1900 */
[----:B------:R-:W-:Y:S05]  /*0ca0*/  BRA `(.L_x_10) ;  /* 0x0000000000087947 */ /* 0x000fea0003800000 */
.L_x_11:
[----:B------:R-:W-:Y:S02]  /*0cb0*/  ULDC UR4, c[0x0][0x584] ;  /* 0x0001610000047ab9 */ /* 0x000fe40000000800 */
[----:B-1----:R-:W-:-:S07]  /*0cc0*/  IMAD.U32 R49, RZ, RZ, UR4 ;  /* 0x00000004ff317e24 */ /* 0x002fce000f8e00ff */
.L_x_10:
[----:B------:R-:W-:Y:S01]  /*0cd0*/  ULDC UR4, c[0x0][0x65c] ;  /* 0x0001970000047ab9 */ /* 0x000fe20000000800 */
[----:B01----:R-:W0:Y:S01]  /*0ce0*/  LDC.64 R6, c[0x0][0x650] ;  /* 0x00019400ff067b82 */ /* 0x003e220000000a00 */
[----:B------:R-:W-:Y:S01]  /*0cf0*/  UISETP.NE.AND UP2, UPT, UR4, 0x1, UPT ;  /* 0x000000010400788c */ /* 0x000fe2000bf45270 */
[----:B------:R-:W-:Y:S01]  /*0d00*/  IMAD.MOV.U32 R18, RZ, RZ, -0x1 ;  /* 0xffffffffff127424 */ /* 0x000fe200078e00ff */
[----:B------:R-:W-:Y:S01]  /*0d10*/  UISETP.NE.AND UP0, UPT, UR19, 0x2, UPT ;  /* 0x000000021300788c */ /* 0x000fe2000bf05270 */
[----:B------:R-:W-:Y:S01]  /*0d20*/  IMAD.MOV.U32 R2, RZ, RZ, -0x1 ;  /* 0xffffffffff027424 */ /* 0x000fe200078e00ff */
[----:B------:R-:W-:Y:S01]  /*0d30*/  UP2UR UR38, UPR, URZ, 0x4 ;  /* 0x000000043f267883 */ /* 0x000fe20008000000 */
[----:B------:R-:W-:-:S06]  /*0d40*/  IMAD.MOV.U32 R19, RZ, RZ, -0x1 ;  /* 0xffffffffff137424 */ /* 0x000fcc00078e00ff */
[----:B------:R-:W-:Y:S01]  /*0d50*/  @UP2 ULDC UR12, c[0x0][0x10] ;  /* 0x00000400000c2ab9 */ /* 0x000fe20000000800 */
[----:B------:R-:W-:Y:S01]  /*0d60*/  @UP2 UMOV UR4, UR8 ;  /* 0x0000000800042c82 */ /* 0x000fe20008000000 */
[----:B------:R-:W-:Y:S01]  /*0d70*/  @UP2 UMOV UR5, URZ ;  /* 0x0000003f00052c82 */ /* 0x000fe20008000000 */
[----:B------:R-:W-:Y:S01]  /*0d80*/  @!UP2 ULDC UR16, c[0x0][0xc] ;  /* 0x000003000010aab9 */ /* 0x000fe20000000800 */
[----:B------:R-:W-:Y:S01]  /*0d90*/  @UP2 UIMAD.WIDE.U32 UR12, UR15, UR12, UR4 ;  /* 0x0000000c0f0c22a5 */ /* 0x000fe2000f8e0004 */
[----:B------:R-:W-:Y:S02]  /*0da0*/  ULDC UR10, c[0x0][0xc] ;  /* 0x00000300000a7ab9 */ /* 0x000fe40000000800 */
[----:B------:R-:W-:Y:S01]  /*0db0*/  @UP2 UMOV UR4, URZ ;  /* 0x0000003f00042c82 */ /* 0x000fe20008000000 */
[----:B------:R-:W-:Y:S01]  /*0dc0*/  UMOV UR5, URZ ;  /* 0x0000003f00057c82 */ /* 0x000fe20008000000 */
[----:B------:R-:W-:Y:S01]  /*0dd0*/  @UP2 UIADD3 UR18, UR13, UR4, URZ ;  /* 0x000000040d122290 */ /* 0x000fe2000fffe03f */
[----:B------:R-:W-:-:S02]  /*0de0*/  ULDC UR11, c[0x0][0x10] ;  /* 0x00000400000b7ab9 */ /* 0x000fc40000000800 */
[----:B------:R-:W-:Y:S01]  /*0df0*/  UMOV UR4, UR15 ;  /* 0x0000000f00047c82 */ /* 0x000fe20008000000 */
[----:B------:R-:W-:Y:S02]  /*0e00*/  UIMAD.WIDE.U32 UR10, UR10, UR11, URZ ;  /* 0x0000000b0a0a72a5 */ /* 0x000fe4000f8e003f */
[----:B------:R-:W-:Y:S01]  /*0e10*/  @!UP2 UIMAD.WIDE.U32 UR4, UR8, UR16, UR4 ;  /* 0x000000100804a2a5 */ /* 0x000fe2000f8e0004 */
[----:B------:R-:W-:Y:S02]  /*0e20*/  ULDC UR13, c[0x0][0x14] ;  /* 0x00000500000d7ab9 */ /* 0x000fe40000000800 */
[----:B------:R-:W-:Y:S02]  /*0e30*/  UIMAD.WIDE.U32 UR50, UR10, UR13, URZ ;  /* 0x0000000d0a3272a5 */ /* 0x000fe4000f8e003f */
[----:B------:R-:W-:Y:S02]  /*0e40*/  UIMAD UR39, UR11, UR13, URZ ;  /* 0x0000000d0b2772a4 */ /* 0x000fe4000f8e023f */
[----:B------:R-:W-:Y:S01]  /*0e50*/  @!UP2 UMOV UR12, UR4 ;  /* 0x00000004000cac82 */ /* 0x000fe20008000000 */
[----:B------:R-:W-:Y:S01]  /*0e60*/  @!UP2 UMOV UR18, UR5 ;  /* 0x000000050012ac82 */ /* 0x000fe20008000000 */
[----:B------:R-:W-:-:S02]  /*0e70*/  UIADD3 UR39, UR51, UR39, URZ ;  /* 0x0000002733277290 */ /* 0x000fc4000fffe03f */
[----:B------:R-:W-:-:S04]  /*0e80*/  UIADD3 UR4, UP1, UR12, UR50, URZ ;  /* 0x000000320c047290 */ /* 0x000fc8000ff3e03f */
[----:B------:R-:W-:Y:S02]  /*0e90*/  UIADD3.X UR5, UR18, UR39, URZ, UP1, !UPT ;  /* 0x0000002712057290 */ /* 0x000fe40008ffe43f */
[----:B------:R-:W-:Y:S02]  /*0ea0*/  USEL UR4, UR4, UR12, !UP0 ;  /* 0x0000000c04047287 */ /* 0x000fe4000c000000 */
[----:B------:R-:W-:-:S04]  /*0eb0*/  USEL UR5, UR5, UR18, !UP0 ;  /* 0x0000001205057287 */ /* 0x000fc8000c000000 */
[----:B0-----:R-:W-:Y:S01]  /*0ec0*/  ISETP.LE.U32.AND P0, PT, R6, UR4, PT ;  /* 0x0000000406007c0c */ /* 0x001fe2000bf03070 */
[----:B------:R-:W-:Y:S02]  /*0ed0*/  IMAD.U32 R16, RZ, RZ, UR4 ;  /* 0x00000004ff107e24 */ /* 0x000fe4000f8e00ff */
[----:B------:R-:W-:Y:S02]  /*0ee0*/  IMAD.U32 R0, RZ, RZ, UR5 ;  /* 0x00000005ff007e24 */ /* 0x000fe4000f8e00ff */
[----:B------:R-:W-:-:S03]  /*0ef0*/  IMAD.U32 R17, RZ, RZ, UR5 ;  /* 0x00000005ff117e24 */ /* 0x000fc6000f8e00ff */
[----:B------:R-:W-:Y:S02]  /*0f00*/  ISETP.GE.U32.AND.EX P0, PT, R0, R7, PT, P0 ;  /* 0x000000070000720c */ /* 0x000fe40003f06100 */
[----:B------:R-:W-:-:S11]  /*0f10*/  PRMT R0, RZ, 0x7610, R0 ;  /* 0x00007610ff007816 */ /* 0x000fd60000000000 */
[----:B------:R-:W-:Y:S05]  /*0f20*/  @P0 BRA `(.L_x_12) ;  /* 0x0000000400500947 */ /* 0x000fea0003800000 */
[----:B------:R-:W-:Y:S01]  /*0f30*/  ULDC.64 UR18, c[0x0][0x628] ;  /* 0x00018a0000127ab9 */ /* 0x000fe20000000a00 */
[C---:B------:R-:W-:Y:S01]  /*0f40*/  R2UR UR20, R16.reuse ;  /* 0x00000000101472ca */ /* 0x040fe200000e0000 */
[----:B------:R-:W-:Y:S01]  /*0f50*/  ULDC UR16, c[0x0][0x630] ;  /* 0x00018c0000107ab9 */ /* 0x000fe20000000800 */
[----:B------:R-:W-:Y:S02]  /*0f60*/  ISETP.NE.U32.AND P0, PT, RZ, UR18, PT ;  /* 0x00000012ff007c0c */ /* 0x000fe4000bf05070 */
[----:B------:R-:W-:Y:S02]  /*0f70*/  R2UR UR4, R16 ;  /* 0x00000000100472ca */ /* 0x000fe400000e0000 */
[----:B------:R-:W-:Y:S02]  /*0f80*/  ISETP.NE.AND.EX P0, PT, RZ, UR19, PT, P0 ;  /* 0x00000013ff007c0c */ /* 0x000fe4000bf05300 */
[----:B------:R-:W-:-:S11]  /*0f90*/  R2UR UR5, R17 ;  /* 0x00000000110572ca */ /* 0x000fd600000e0000 */
[----:B------:R-:W-:Y:S05]  /*0fa0*/  @!P0 BRA `(.L_x_13) ;  /* 0x0000000000308947 */ /* 0x000fea0003800000 */
[----:B------:R-:W-:Y:S01]  /*0fb0*/  R2UR UR4, R16 ;  /* 0x00000000100472ca */ /* 0x000fe200000e0000 */
[----:B------:R-:W-:Y:S01]  /*0fc0*/  ULDC UR12, c[0x0][0x634] ;  /* 0x00018d00000c7ab9 */ /* 0x000fe20000000800 */
[----:B------:R-:W-:-:S11]  /*0fd0*/  R2UR UR15, R17 ;  /* 0x00000000110f72ca */ /* 0x000fd600000e0000 */
[----:B------:R-:W-:-:S04]  /*0fe0*/  UIADD3 UR12, UP1, UR4, UR12, URZ ;  /* 0x0000000c040c7290 */ /* 0x000fc8000ff3e03f */
[----:B------:R-:W-:-:S04]  /*0ff0*/  UIADD3.X UR15, URZ, UR15, URZ, UP1, !UPT ;  /* 0x0000000f3f0f7290 */ /* 0x000fc80008ffe43f */
[----:B------:R-:W-:-:S04]  /*1000*/  UIMAD.WIDE.U32 UR4, UR15, UR18, URZ ;  /* 0x000000120f0472a5 */ /* 0x000fc8000f8e003f */
[----:B------:R-:W-:Y:S02]  /*1010*/  UIMAD.WIDE.U32 UR10, UP1, UR12, UR19, UR4 ;  /* 0x000000130c0a72a5 */ /* 0x000fe4000f820004 */
[----:B------:R-:W-:Y:S02]  /*1020*/  UIMAD.WIDE.U32 UR4, UR12, UR18, URZ ;  /* 0x000000120c0472a5 */ /* 0x000fe4000f8e003f */
[----:B------:R-:W-:Y:S02]  /*1030*/  UIADD3.X UR13, URZ, URZ, URZ, UP1, !UPT ;  /* 0x0000003f3f0d7290 */ /* 0x000fe40008ffe43f */
[----:B------:R-:W-:Y:S01]  /*1040*/  UIADD3 URZ, UP1, UR5, UR10, URZ ;  /* 0x0000000a053f7290 */ /* 0x000fe2000ff3e03f */
[----:B------:R-:W-:-:S03]  /*1050*/  UMOV UR12, UR11 ;  /* 0x0000000b000c7c82 */ /* 0x000fc60008000000 */
[----:B------:R-:W-:-:S12]  /*1060*/  UIMAD.WIDE.U32.X UR4, UR15, UR19, UR12, UP1 ;  /* 0x000000130f0472a5 */ /* 0x000fd800088e040c */
.L_x_13:
[----:B------:R-:W-:Y:S01]  /*1070*/  USHF.R.U64 UR4, UR4, UR16, UR5 ;  /* 0x0000001004047299 */ /* 0x000fe20008001205 */
[----:B------:R-:W-:Y:S01]  /*1080*/  R2UR UR11, R17 ;  /* 0x00000000110b72ca */ /* 0x000fe200000e0000 */
[----:B------:R-:W-:Y:S02]  /*1090*/  USHF.R.U32.HI UR5, URZ, UR16, UR5 ;  /* 0x000000103f057299 */ /* 0x000fe40008011605 */
[----:B------:R-:W-:Y:S01]  /*10a0*/  UIADD3 UR12, UP1, URZ, -UR4, URZ ;  /* 0x800000043f0c7290 */ /* 0x000fe2000ff3e03f */
[----:B------:R-:W-:Y:S01]  /*10b0*/  ULDC.64 UR18, c[0x0][0x620] ;  /* 0x0001880000127ab9 */ /* 0x000fe20000000a00 */
[----:B------:R-:W-:Y:S02]  /*10c0*/  UISETP.NE.AND UP2, UPT, UR38, URZ, UPT ;  /* 0x0000003f2600728c */ /* 0x000fe4000bf45270 */
[----:B------:R-:W-:Y:S01]  /*10d0*/  UIADD3.X UR5, URZ, ~UR5, URZ, UP1, !UPT ;  /* 0x800000053f057290 */ /* 0x000fe20008ffe43f */
[----:B------:R-:W-:Y:S01]  /*10e0*/  UMOV UR10, UR20 ;  /* 0x00000014000a7c82 */ /* 0x000fe20008000000 */
[----:B------:R-:W-:-:S02]  /*10f0*/  ULDC UR13, c[0x0][0x618] ;  /* 0x00018600000d7ab9 */ /* 0x000fc40000000800 */
[----:B------:R-:W-:Y:S02]  /*1100*/  UIMAD UR5, UR5, UR18, URZ ;  /* 0x00000012050572a4 */ /* 0x000fe4000f8e023f */
[----:B------:R-:W-:Y:S02]  /*1110*/  UIMAD.WIDE.U32 UR10, UR12, UR18, UR10 ;  /* 0x000000120c0a72a5 */ /* 0x000fe4000f8e000a */
[----:B------:R-:W-:Y:S02]  /*1120*/  UIMAD UR12, UR12, UR19, UR5 ;  /* 0x000000130c0c72a4 */ /* 0x000fe4000f8e0205 */
[----:B------:R-:W-:Y:S02]  /*1130*/  @UP2 UIMAD UR7, UR17, UR9, UR8 ;  /* 0x00000009110722a4 */ /* 0x000fe4000f8e0208 */
[----:B------:R-:W-:Y:S01]  /*1140*/  UIADD3 UR11, UR11, UR12, URZ ;  /* 0x0000000c0b0b7290 */ /* 0x000fe2000fffe03f */
[----:B------:R-:W-:Y:S01]  /*1150*/  ULDC.64 UR8, c[0x0][0x640] ;  /* 0x0001900000087ab9 */ /* 0x000fe20000000a00 */
[----:B------:R-:W-:-:S02]  /*1160*/  ULDC UR15, c[0x0][0x608] ;  /* 0x00018200000f7ab9 */ /* 0x000fc40000000800 */
[----:B------:R-:W-:Y:S01]  /*1170*/  USHF.R.U64 UR20, UR10, UR13, UR11 ;  /* 0x0000000d0a147299 */ /* 0x000fe2000800120b */
[----:B------:R-:W-:Y:S01]  /*1180*/  ISETP.NE.U32.AND P0, PT, RZ, UR8, PT ;  /* 0x00000008ff007c0c */ /* 0x000fe2000bf05070 */
[----:B------:R-:W-:Y:S01]  /*1190*/  USHF.R.U32.HI UR11, URZ, UR13, UR11 ;  /* 0x0000000d3f0b7299 */ /* 0x000fe2000801160b */
[----:B------:R-:W-:Y:S02]  /*11a0*/  ULDC UR21, c[0x0][0x658] ;  /* 0x0001960000157ab9 */ /* 0x000fe40000000800 */
[----:B------:R-:W-:Y:S01]  /*11b0*/  ISETP.NE.AND.EX P0, PT, RZ, UR9, PT, P0 ;  /* 0x00000009ff007c0c */ /* 0x000fe2000bf05300 */
[----:B------:R-:W-:Y:S02]  /*11c0*/  USHF.R.U64 UR25, UR20, UR15, UR11 ;  /* 0x0000000f14197299 */ /* 0x000fe4000800120b */
[----:B------:R-:W-:Y:S01]  /*11d0*/  USHF.R.U32.HI UR11, URZ, UR15, UR11 ;  /* 0x0000000f3f0b7299 */ /* 0x000fe2000801160b */
[----:B------:R-:W-:Y:S01]  /*11e0*/  UMOV UR10, 0xffffffff ;  /* 0xffffffff000a7882 */ /* 0x000fe20000000000 */
[----:B------:R-:W-:Y:S01]  /*11f0*/  ULDC UR5, c[0x0][0x600] ;  /* 0x0001800000057ab9 */ /* 0x000fe20000000800 */
[----:B------:R-:W-:-:S02]  /*1200*/  USHF.L.U32 UR10, UR10, UR21, URZ ;  /* 0x000000150a0a7299 */ /* 0x000fc4000800063f */
[----:B------:R-:W-:Y:S02]  /*1210*/  USHF.R.U64 UR26, UR25, UR21, UR11 ;  /* 0x00000015191a7299 */ /* 0x000fe4000800120b */
[----:B------:R-:W-:Y:S02]  /*1220*/  ULOP3.LUT UR15, URZ, UR10, URZ, 0x33, !UPT ;  /* 0x0000000a3f0f7292 */ /* 0x000fe4000f8e333f */
[----:B------:R-:W-:Y:S02]  /*1230*/  UIADD3 UR19, UR5, -0x1, URZ ;  /* 0xffffffff05137890 */ /* 0x000fe4000fffe03f */
[----:B------:R-:W-:Y:S01]  /*1240*/  USHF.R.U32.HI UR11, URZ, UR21, UR11 ;  /* 0x000000153f0b7299 */ /* 0x000fe2000801160b */
[----:B------:R-:W-:Y:S01]  /*1250*/  ULDC UR22, c[0x0][0x648] ;  /* 0x0001920000167ab9 */ /* 0x000fe20000000800 */
[----:B------:R-:W-:Y:S01]  /*1260*/  ULDC UR23, c[0x0][0x638] ;  /* 0x00018e0000177ab9 */ /* 0x000fe20000000800 */
[----:B------:R-:W-:Y:S01]  /*1270*/  UMOV UR24, 0x1 ;  /* 0x0000000100187882 */ /* 0x000fe20000000000 */
[----:B------:R-:W-:Y:S01]  /*1280*/  UMOV UR10, UR26 ;  /* 0x0000001a000a7c82 */ /* 0x000fe20008000000 */
[----:B------:R-:W-:Y:S07]  /*1290*/  @!P0 BRA `(.L_x_14) ;  /* 0x0000000000308947 */ /* 0x000fee0003800000 */
[----:B------:R-:W-:Y:S02]  /*12a0*/  ULDC UR16, c[0x0][0x64c] ;  /* 0x0001930000107ab9 */ /* 0x000fe40000000800 */
        /* <DEDUP_REMOVED lines=8> */
[----:B------:R-:W-:-:S07]  /*1330*/  UIMAD.WIDE.U32.X UR8, UR18, UR9, UR16, UP1 ;  /* 0x00000009120872a5 */ /* 0x000fce00088e0410 */
[----:B------:R-:W-:Y:S01]  /*1340*/  UMOV UR10, UR8 ;  /* 0x00000008000a7c82 */ /* 0x000fe20008000000 */
[----:B------:R-:W-:-:S05]  /*1350*/  UMOV UR11, UR9 ;  /* 0x00000009000b7c82 */ /* 0x000fca0008000000 */
.L_x_14:
[----:B------:R-:W-:Y:S01]  /*1360*/  USHF.R.U64 UR9, UR10, UR22, UR11 ;  /* 0x000000160a097299 */ /* 0x000fe2000800120b */
[----:B------:R-:W-:Y:S01]  /*1370*/  IMAD.MOV.U32 R0, RZ, RZ, 0x1 ;  /* 0x00000001ff007424 */ /* 0x000fe200078e00ff */
[----:B------:R-:W-:Y:S01]  /*1380*/  USHF.L.U32 UR8, UR24, UR21, URZ ;  /* 0x0000001518087299 */ /* 0x000fe2000800063f */
[----:B------:R-:W-:Y:S01]  /*1390*/  IMAD.U32 R19, RZ, RZ, UR4 ;  /* 0x00000004ff137e24 */ /* 0x000fe2000f8e00ff */
[----:B------:R-:W-:Y:S02]  /*13a0*/  ULOP3.LUT UR15, UR25, UR15, URZ, 0xc0, !UPT ;  /* 0x0000000f190f7292 */ /* 0x000fe4000f8ec03f */
[----:B------:R-:W-:Y:S02]  /*13b0*/  UIADD3 UR10, -UR9, URZ, URZ ;  /* 0x0000003f090a7290 */ /* 0x000fe4000fffe13f */
[----:B------:R-:W-:Y:S02]  /*13c0*/  UIMAD UR15, UR8, UR9, UR15 ;  /* 0x00000009080f72a4 */ /* 0x000fe4000f8e020f */
[----:B------:R-:W-:-:S02]  /*13d0*/  ULOP3.LUT UR19, UR20, UR19, URZ, 0xc0, !UPT ;  /* 0x0000001314137292 */ /* 0x000fc4000f8ec03f */
[----:B------:R-:W-:Y:S01]  /*13e0*/  UIMAD UR8, UR10, UR23, UR26 ;  /* 0x000000170a0872a4 */ /* 0x000fe2000f8e021a */
[----:B------:R-:W-:Y:S01]  /*13f0*/  ULDC UR9, c[0x0][0x610] ;  /* 0x0001840000097ab9 */ /* 0x000fe20000000800 */
[----:B------:R-:W-:Y:S02]  /*1400*/  UISETP.NE.AND UP1, UPT, UR38, URZ, UPT ;  /* 0x0000003f2600728c */ /* 0x000fe4000bf25270 */
[----:B------:R-:W-:Y:S02]  /*1410*/  UIMAD UR7, UR15, UR9, UR7 ;  /* 0x000000090f0772a4 */ /* 0x000fe4000f8e0207 */
[----:B------:R-:W-:-:S04]  /*1420*/  UIMAD UR8, UR8, UR5, UR19 ;  /* 0x00000005080872a4 */ /* 0x000fc8000f8e0213 */
[----:B------:R-:W-:Y:S02]  /*1430*/  USEL UR5, UR8, UR7, !UP1 ;  /* 0x0000000708057287 */ /* 0x000fe4000c800000 */
[----:B------:R-:W-:-:S04]  /*1440*/  USEL UR7, UR7, UR8, !UP1 ;  /* 0x0000000807077287 */ /* 0x000fc8000c800000 */
[----:B------:R-:W-:Y:S02]  /*1450*/  IMAD.U32 R2, RZ, RZ, UR5 ;  /* 0x00000005ff027e24 */ /* 0x000fe4000f8e00ff */
[----:B------:R-:W-:-:S07]  /*1460*/  IMAD.U32 R18, RZ, RZ, UR7 ;  /* 0x00000007ff127e24 */ /* 0x000fce000f8e00ff */
.L_x_12:
[----:B------:R-:W-:Y:S05]  /*1470*/  @!P1 BRA `(.L_x_15) ;  /* 0x00000000000c9947 */ /* 0x000fea0003800000 */
[----:B------:R-:W-:Y:S01]  /*1480*/  UCGABAR_WAIT ;  /* 0x0000000000007dc7 */ /* 0x000fe20008000000 */
[----:B------:R-:W-:Y:S01]  /*1490*/  CCTL.IVALL ;  /* 0x00000000ff00798f */ /* 0x000fe20002000000 */
[----:B------:R-:W-:Y:S05]  /*14a0*/  BRA `(.L_x_16) ;  /* 0x0000000000047947 */ /* 0x000fea0003800000 */
.L_x_15:
[----:B------:R-:W-:Y:S06]  /*14b0*/  BAR.SYNC.DEFER_BLOCKING 0x0 ;  /* 0x0000000000007b1d */ /* 0x000fec0000010000 */
.L_x_16:
[----:B------:R-:W-:Y:S02]  /*14c0*/  ULDC UR4, c[0x0][0x28c] ;  /* 0x0000a30000047ab9 */ /* 0x000fe40000000800 */
[----:B------:R-:W-:-:S04]  /*14d0*/  UIADD3 UR4, UR4, 0x7f, URZ ;  /* 0x0000007f04047890 */ /* 0x000fc8000fffe03f */
[----:B------:R-:W-:-:S04]  /*14e0*/  USHF.R.S32.HI UR5, URZ, 0x1f, UR4 ;  /* 0x0000001f3f057899 */ /* 0x000fc80008011404 */
[----:B------:R-:W-:-:S04]  /*14f0*/  ULEA.HI UR5, UR5, UR4, URZ, 0x7 ;  /* 0x0000000405057291 */ /* 0x000fc8000f8f383f */
[----:B------:R-:W-:Y:S01]  /*1500*/  USHF.R.S32.HI UR37, URZ, 0x7, UR5 ;  /* 0x000000073f257899 */ /* 0x000fe20008011405 */
[----:B------:R-:W-:Y:S11]  /*1510*/  @!P2 BRA `(.L_x_17) ;  /* 0x000000400030a947 */ /* 0x000ff60003800000 */
[----:B------:R-:W-:-:S06]  /*1520*/  UISETP.GT.U32.AND UP1, UPT, UR14, 0x1, UPT ;  /* 0x000000010e00788c */ /* 0x000fcc000bf24070 */
[----:B------:R-:W-:-:S13]  /*1530*/  PLOP3.LUT P0, PT, PT, PT, UP1, 0x80, 0x0 ;  /* 0x000000000000781c */ /* 0x000fda0003f0f018 */
[----:B------:R-:W-:Y:S05]  /*1540*/  @P0 EXIT ;  /* 0x000000000000094d */ /* 0x000fea0003800000 */
.L_x_18:
[----:B------:R-:W-:-:S08]  /*1550*/  NOP ;  /* 0x0000000000007918 */ /* 0x000fd00000000000 */
[----:B------:R-:W0:Y:S02]  /*1560*/  USETMAXREG.TRY_ALLOC.CTAPOOL UP1, 0xe8 ;  /* 0x000000e8000079c8 */ /* 0x000e240008020600 */
[----:B0-----:R-:W-:-:S13]  /*1570*/  PLOP3.LUT P0, PT, PT, PT, UP1, 0x80, 0x0 ;  /* 0x000000000000781c */ /* 0x001fda0003f0f018 */
[----:B------:R-:W-:Y:S05]  /*1580*/  @!P0 BRA `(.L_x_18) ;  /* 0xfffffffc00f08947 */ /* 0x000fea000383ffff */
[----:B------:R-:W-:-:S13]  /*1590*/  LOP3.LUT P0, RZ, R0, 0xff, RZ, 0xc0, !PT ;  /* 0x000000ff00ff7812 */ /* 0x000fda000780c0ff */
[----:B------:R-:W-:Y:S05]  /*15a0*/  @!P0 EXIT ;  /* 0x000000000000894d */ /* 0x000fea0003800000 */
[----:B------:R-:W0:Y:S01]  /*15b0*/  S2UR UR5, SR_CgaCtaId ;  /* 0x00000000000579c3 */ /* 0x000e220000008800 */
[----:B------:R-:W-:Y:S01]  /*15c0*/  VIADD R5, R5, 0xffffffff ;  /* 0xffffffff05057836 */ /* 0x000fe20000000000 */
[CC--:B------:R-:W-:Y:S01]  /*15d0*/  LEA.HI R0, R9.reuse, R4.reuse, RZ, 0x2 ;  /* 0x0000000409007211 */ /* 0x0c0fe200078f10ff */
[----:B------:R-:W-:Y:S01]  /*15e0*/  USHF.R.U32.HI UR4, URZ, 0x3, UR37 ;  /* 0x000000033f047899 */ /* 0x000fe20008011625 */
[----:B------:R-:W-:Y:S01]  /*15f0*/  LEA.HI R9, R9, R4, RZ, 0x5 ;  /* 0x0000000409097211 */ /* 0x000fe200078f28ff */
[----:B------:R-:W-:Y:S01]  /*1600*/  UMOV UR42, 0x400 ;  /* 0x00000400002a7882 */ /* 0x000fe20000000000 */
[----:B------:R-:W-:Y:S01]  /*1610*/  R2UR UR49, R5 ;  /* 0x00000000053172ca */ /* 0x000fe200000e0000 */
[----:B------:R-:W-:Y:S01]  /*1620*/  ULOP3.LUT UR43, UR37, 0x7, URZ, 0xc0, !UPT ;  /* 0x00000007252b7892 */ /* 0x000fe2000f8ec03f */
[--C-:B------:R-:W-:Y:S01]  /*1630*/  SHF.R.S32.HI R50, RZ, 0x2, R0.reuse ;  /* 0x00000002ff327819 */ /* 0x100fe20000011400 */
[----:B------:R-:W-:Y:S01]  /*1640*/  ULOP3.LUT UR4, UR4, 0x1, URZ, 0xc0, !UPT ;  /* 0x0000000104047892 */ /* 0x000fe2000f8ec03f */
[----:B------:R-:W-:Y:S01]  /*1650*/  SHF.R.S32.HI R3, RZ, 0x1f, R0 ;  /* 0x0000001fff037819 */ /* 0x000fe20000011400 */
[----:B------:R-:W-:Y:S01]  /*1660*/  USEL UR43, UR43, URZ, !UP0 ;  /* 0x0000003f2b2b7287 */ /* 0x000fe2000c000000 */
[----:B------:R-:W-:Y:S01]  /*1670*/  SHF.R.S32.HI R9, RZ, 0x5, R9 ;  /* 0x00000005ff097819 */ /* 0x000fe20000011409 */
[----:B------:R-:W-:Y:S01]  /*1680*/  UISETP.EQ.U32.AND UP0, UPT, UR4, 0x1, !UP0 ;  /* 0x000000010400788c */ /* 0x000fe2000c702070 */
[----:B------:R-:W-:Y:S01]  /*1690*/  LEA.HI R3, R3, R50, RZ, 0x3 ;  /* 0x0000003203037211 */ /* 0x000fe200078f18ff */
[----:B------:R-:W-:Y:S01]  /*16a0*/  UISETP.LT.AND UP1, UPT, UR37, 0x1, UPT ;  /* 0x000000012500788c */ /* 0x000fe2000bf21270 */
[----:B------:R-:W-:Y:S01]  /*16b0*/  ISETP.NE.AND P0, PT, R5, RZ, PT ;  /* 0x000000ff0500720c */ /* 0x000fe20003f05270 */
[----:B------:R-:W-:Y:S01]  /*16c0*/  ULDC UR6, c[0x0][0x284] ;  /* 0x0000a10000067ab9 */ /* 0x000fe20000000800 */
[----:B------:R-:W-:Y:S01]  /*16d0*/  LOP3.LUT R3, R3, 0xfffffff8, RZ, 0xc0, !PT ;  /* 0xfffffff803037812 */ /* 0x000fe200078ec0ff */
[----:B------:R-:W-:Y:S01]  /*16e0*/  USHF.L.U32 UR49, UR49, 0x3, URZ ;  /* 0x0000000331317899 */ /* 0x000fe2000800063f */
[----:B------:R-:W-:Y:S01]  /*16f0*/  SEL R62, RZ, 0x1, P0 ;  /* 0x00000001ff3e7807 */ /* 0x000fe20000000000 */
[----:B------:R-:W-:-:S02]  /*1700*/  USEL UR45, UR37, 0x1, UP1 ;  /* 0x00000001252d7887 */ /* 0x000fc40008800000 */
[----:B------:R-:W-:Y:S01]  /*1710*/  IMAD.IADD R50, R50, 0x1, -R3 ;  /* 0x0000000132327824 */ /* 0x000fe200078e0a03 */
[----:B0-----:R-:W-:Y:S01]  /*1720*/  ULEA UR42, UR5, UR42, 0x18 ;  /* 0x0000002a052a7291 */ /* 0x001fe2000f8ec03f */
[----:B------:R-:W-:Y:S01]  /*1730*/  IMAD.U32 R54, RZ, RZ, UR49 ;  /* 0x00000031ff367e24 */ /* 0x000fe2000f8e00ff */
[----:B------:R-:W-:Y:S01]  /*1740*/  LOP3.LUT R3, R0, 0xfffffffc, RZ, 0xc0, !PT ;  /* 0xfffffffc00037812 */ /* 0x000fe200078ec0ff */
[C-C-:B------:R-:W-:Y:S01]  /*1750*/  IMAD R57, R9.reuse, -0x10, -R50.reuse ;  /* 0xfffffff009397824 */ /* 0x140fe200078e0a32 */
[----:B------:R-:W-:Y:S01]  /*1760*/  UIADD3 UR44, UR42, 0x90, URZ ;  /* 0x000000902a2c7890 */ /* 0x000fe2000fffe03f */
[--C-:B------:R-:W-:Y:S01]  /*1770*/  SHF.R.S32.HI R51, RZ, 0x1f, R50.reuse ;  /* 0x0000001fff337819 */ /* 0x100fe20000011432 */
[----:B------:R-:W-:Y:S01]  /*1780*/  UIADD3 UR4, UR42, 0x20180, URZ ;  /* 0x000201802a047890 */ /* 0x000fe2000fffe03f */
[----:B------:R-:W-:Y:S01]  /*1790*/  LOP3.LUT R56, R54, 0x8, RZ, 0xc0, !PT ;  /* 0x0000000836387812 */ /* 0x000fe200078ec0ff */
[----:B------:R-:W-:Y:S01]  /*17a0*/  UIADD3 UR5, UR42, 0x180, URZ ;  /* 0x000001802a057890 */ /* 0x000fe2000fffe03f */
[----:B------:R-:W-:Y:S01]  /*17b0*/  IMAD.IADD R52, R4, 0x1, -R3 ;  /* 0x0000000104347824 */ /* 0x000fe200078e0a03 */
[----:B------:R-:W-:Y:S01]  /*17c0*/  USHF.R.U32.HI UR4, URZ, 0x4, UR4 ;  /* 0x000000043f047899 */ /* 0x000fe20008011604 */
[----:B------:R-:W-:Y:S01]  /*17d0*/  IMAD.U32 R53, RZ, RZ, UR44 ;  /* 0x0000002cff357e24 */ /* 0x000fe2000f8e00ff */
[----:B------:R-:W-:Y:S01]  /*17e0*/  USHF.R.U32.HI UR5, URZ, 0x4, UR5 ;  /* 0x000000043f057899 */ /* 0x000fe20008011605 */
[----:B------:R-:W-:Y:S01]  /*17f0*/  IMAD.WIDE R50, R9, 0x10, R50 ;  /* 0x0000001009327825 */ /* 0x000fe200078e0232 */
[----:B------:R-:W-:Y:S01]  /*1800*/  ULOP3.LUT UR4, UR4, 0x3fff, URZ, 0xc0, !UPT ;  /* 0x00003fff04047892 */ /* 0x000fe2000f8ec03f */
[----:B------:R-:W-:Y:S01]  /*1810*/  LOP3.LUT R54, R54, 0x8, RZ, 0xc, !PT ;  /* 0x0000000836367812 */ /* 0x000fe200078e0cff */
[----:B------:R-:W-:Y:S01]  /*1820*/  ULOP3.LUT UR5, UR5, 0x3fff, URZ, 0xc0, !UPT ;  /* 0x00003fff05057892 */ /* 0x000fe2000f8ec03f */
[----:B------:R-:W-:Y:S01]  /*1830*/  VIADD R55, R53, UR49 ;  /* 0x0000003135377c36 */ /* 0x000fe20008000000 */
[----:B------:R-:W-:Y:S01]  /*1840*/  LOP3.LUT R56, R56, 0x18, RZ, 0x3c, !PT ;  /* 0x0000001838387812 */ /* 0x000fe200078e3cff */
[----:B------:R-:W-:Y:S01]  /*1850*/  VIADD R57, R57, UR6 ;  /* 0x0000000639397c36 */ /* 0x000fe20008000000 */
[----:B------:R-:W-:-:S02]  /*1860*/  ULOP3.LUT UR36, UR40, 0x1, URZ, 0xfc, !UPT ;  /* 0x0000000128247892 */ /* 0x000fc4000f8efc3f */
[----:B------:R-:W-:Y:S02]  /*1870*/  USHF.L.U32 UR41, UR37, 0x1, URZ ;  /* 0x0000000125297899 */ /* 0x000fe4000800063f */
[----:B------:R-:W-:Y:S02]  /*1880*/  UIADD3 UR45, -UR45, UR37, URZ ;  /* 0x000000252d2d7290 */ /* 0x000fe4000fffe13f */
[----:B------:R-:W-:Y:S02]  /*1890*/  USEL UR46, URZ, 0x1, !UP0 ;  /* 0x000000013f2e7887 */ /* 0x000fe4000c000000 */
[----:B------:R-:W-:Y:S02]  /*18a0*/  ULOP3.LUT UR47, UR4, 0x10000, URZ, 0xfc, !UPT ;  /* 0x00010000042f7892 */ /* 0x000fe4000f8efc3f */
[----:B------:R-:W-:-:S12]  /*18b0*/  ULOP3.LUT UR48, UR5, 0x10000, URZ, 0xfc, !UPT ;  /* 0x0001000005307892 */ /* 0x000fd8000f8efc3f */
.L_x_86:
[----:B------:R-:W-:Y:S01]  /*18c0*/  SHF.L.U32 R0, R62, 0x1f, RZ ;  /* 0x0000001f3e007819 */ /* 0x000fe200000006ff */
[----:B------:R-:W-:Y:S02]  /*18d0*/  ULDC UR4, c[0x0][0x28c] ;  /* 0x0000a30000047ab9 */ /* 0x000fe40000000800 */
[----:B------:R-:W-:Y:S01]  /*18e0*/  ISETP.LT.AND P1, PT, RZ, UR4, PT ;  /* 0x00000004ff007c0c */ /* 0x000fe2000bf21270 */
[----:B------:R-:W0:Y:S02]  /*18f0*/  SYNCS.PHASECHK.TRANS64.TRYWAIT P0, [R53+UR49], R0 ;  /* 0x00000000350075a7 */ /* 0x000e240008000171 */
[----:B01234-:R-:W-:Y:S10]  /*1900*/  @!P0 BRA `(.L_x_19) ;  /* 0x0000005000008947 */ /* 0x01fff40003800000 */
.L_x_112:
[----:B------:R-:W-:Y:S05]  /*1910*/  @P1 BRA `(.L_x_20) ;  /* 0x0000000000401947 */ /* 0x000fea0003800000 */
[----:B0-----:R-:W-:Y:S01]  /*1920*/  MOV R0, 0x0 ;  /* 0x0000000000007802 */ /* 0x001fe20000000f00 */
[----:B------:R-:W-:Y:S01]  /*1930*/  ULDC.64 UR4, c[0x4][0x68] ;  /* 0x01001a0000047ab9 */ /* 0x000fe20000000a00 */
[----:B------:R-:W-:Y:S01]  /*1940*/  ULDC.64 UR6, c[0x4][0x8] ;  /* 0x0100020000067ab9 */ /* 0x000fe20000000a00 */
[----:B------:R-:W-:Y:S01]  /*1950*/  IMAD.U32 R4, RZ, RZ, UR4 ;  /* 0x00000004ff047e24 */ /* 0x000fe2000f8e00ff */
[----:B------:R0:W1:Y:S01]  /*1960*/  LDC.64 R14, c[0x4][R0] ;  /* 0x01000000000e7b82 */ /* 0x0000620000000a00 */
[----:B------:R-:W-:Y:S01]  /*1970*/  IMAD.U32 R5, RZ, RZ, UR5 ;  /* 0x00000005ff057e24 */ /* 0x000fe2000f8e00ff */
[----:B------:R-:W-:Y:S01]  /*1980*/  ULDC.64 UR4, c[0x4][0x70] ;  /* 0x01001c0000047ab9 */ /* 0x000fe20000000a00 */
[----:B------:R-:W-:Y:S02]  /*1990*/  IMAD.U32 R10, RZ, RZ, UR6 ;  /* 0x00000006ff0a7e24 */ /* 0x000fe4000f8e00ff */
[----:B------:R-:W-:Y:S02]  /*19a0*/  IMAD.U32 R6, RZ, RZ, UR4 ;  /* 0x00000004ff067e24 */ /* 0x000fe4000f8e00ff */
[----:B------:R-:W-:-:S02]  /*19b0*/  IMAD.U32 R7, RZ, RZ, UR5 ;  /* 0x00000005ff077e24 */ /* 0x000fc4000f8e00ff */
[----:B------:R-:W-:Y:S02]  /*19c0*/  IMAD.U32 R11, RZ, RZ, UR7 ;  /* 0x00000007ff0b7e24 */ /* 0x000fe4000f8e00ff */
[----:B------:R-:W-:Y:S02]  /*19d0*/  IMAD.MOV.U32 R8, RZ, RZ, 0x1e1 ;  /* 0x000001e1ff087424 */ /* 0x000fe400078e00ff */
[----:B------:R-:W-:Y:S02]  /*19e0*/  IMAD.MOV.U32 R12, RZ, RZ, 0x1 ;  /* 0x00000001ff0c7424 */ /* 0x000fe400078e00ff */
[----:B0-----:R-:W-:-:S07]  /*19f0*/  IMAD.MOV.U32 R13, RZ, RZ, RZ ;  /* 0x000000ffff0d7224 */ /* 0x001fce00078e00ff */
[----:B------:R-:W-:-:S07]  /*1a00*/  LEPC R20, `(.L_x_20) ;  /* 0x000000001014794e */ /* 0x000fce0000000000 */
[----:B-1---5:R-:W-:Y:S05]  /*1a10*/  CALL.ABS.NOINC R14 ;  /* 0x000000000e007343 */ /* 0x022fea0003c00000 */
.L_x_20:
[----:B0-----:R-:W-:-:S05]  /*1a20*/  IMAD.U32 R0, RZ, RZ, UR36 ;  /* 0x00000024ff007e24 */ /* 0x001fca000f8e00ff */
[----:B------:R-:W-:-:S13]  /*1a30*/  ISETP.NE.AND P0, PT, R0, 0x3, PT ;  /* 0x000000030000780c */ /* 0x000fda0003f05270 */
[----:B------:R-:W-:Y:S05]  /*1a40*/  @!P0 BRA `(.L_x_21) ;  /* 0x0000000000048947 */ /* 0x000fea0003800000 */
[----:B------:R-:W-:Y:S01]  /*1a50*/  BPT.TRAP 0x1 ;  /* 0x000000040000795c */ /* 0x000fe20000300000 */
.L_x_21:
[----:B------:R-:W-:Y:S02]  /*1a60*/  IMAD.U32 R3, RZ, RZ, UR43 ;  /* 0x0000002bff037e24 */ /* 0x000fe4000f8e00ff */
[----:B------:R-:W-:-:S03]  /*1a70*/  IMAD.U32 R0, RZ, RZ, UR46 ;  /* 0x0000002eff007e24 */ /* 0x000fc6000f8e00ff */
[----:B------:R-:W-:Y:S02]  /*1a80*/  LEA R3, R3, UR42, 0x3 ;  /* 0x0000002a03037c11 */ /* 0x000fe4000f8e18ff */
[----:B------:R-:W-:-:S04]  /*1a90*/  SHF.L.U32 R0, R0, 0x1f, RZ ;  /* 0x0000001f00007819 */ /* 0x000fc800000006ff */
[----:B------:R0:W1:Y:S01]  /*1aa0*/  SYNCS.PHASECHK.TRANS64.TRYWAIT P1, [R3+URZ], R0 ;  /* 0x00000000030075a7 */ /* 0x000062000802017f */
[----:B------:R-:W-:Y:S05]  /*1ab0*/  @!P0 BRA `(.L_x_22) ;  /* 0x0000000000048947 */ /* 0x000fea0003800000 */
[----:B------:R-:W-:Y:S01]  /*1ac0*/  BPT.TRAP 0x1 ;  /* 0x000000040000795c */ /* 0x000fe20000300000 */
.L_x_22:
[----:B-1----:R-:W-:Y:S05]  /*1ad0*/  @P1 BRA `(.L_x_23) ;  /* 0x0000000000081947 */ /* 0x002fea0003800000 */
[----:B------:R-:W1:Y:S02]  /*1ae0*/  SYNCS.PHASECHK.TRANS64.TRYWAIT P1, [R3+URZ], R0 ;  /* 0x00000000030075a7 */ /* 0x000e64000802017f */
[----:B-1----:R-:W-:Y:S05]  /*1af0*/  @!P1 BRA `(.L_x_24) ;  /* 0x0000004c00989947 */ /* 0x002fea0003800000 */
.L_x_23:
[----:B------:R-:W-:Y:S05]  /*1b00*/  WARPSYNC.ALL ;  /* 0x0000000000007948 */ /* 0x000fea0003800000 */
[----:B------:R-:W-:Y:S01]  /*1b10*/  ULEA UR9, UR43, UR48, 0xa ;  /* 0x000000302b097291 */ /* 0x000fe2000f8e503f */
[----:B------:R-:W-:Y:S01]  /*1b20*/  WARPGROUP.ARRIVE ;  /* 0x00000000000079c5 */ /* 0x000fe20000000000 */
[----:B------:R-:W-:Y:S01]  /*1b30*/  UIMAD UR8, UR43, 0x300, UR47 ;  /* 0x000003002b0878a4 */ /* 0x000fe2000f8e022f */
[----:B01----:R-:W-:Y:S01]  /*1b40*/  IMAD.U32 R0, RZ, RZ, UR45 ;  /* 0x0000002dff007e24 */ /* 0x003fe2000f8e00ff */
[----:B------:R-:W-:Y:S01]  /*1b50*/  UMOV UR5, 0x40000040 ;  /* 0x4000004000057882 */ /* 0x000fe20000000000 */
[----:B------:R-:W-:Y:S01]  /*1b60*/  UMOV UR7, 0x40000040 ;  /* 0x4000004000077882 */ /* 0x000fe20000000000 */
[----:B------:R-:W-:Y:S01]  /*1b70*/  UIADD3 UR10, UR8, 0x80, URZ ;  /* 0x00000080080a7890 */ /* 0x000fe2000fffe03f */
[----:B------:R-:W-:-:S02]  /*1b80*/  UMOV UR4, UR9 ;  /* 0x0000000900047c82 */ /* 0x000fc40008000000 */
[----:B------:R-:W-:Y:S01]  /*1b90*/  UMOV UR6, UR8 ;  /* 0x0000000800067c82 */ /* 0x000fe20008000000 */
[----:B------:R-:W-:Y:S01]  /*1ba0*/  UIADD3 UR11, UR8, 0x100, URZ ;  /* 0x00000100080b7890 */ /* 0x000fe2000fffe03f */
[----:B------:R-:W-:Y:S01]  /*1bb0*/  HGMMA.64x16x16.F32 R40, gdesc[UR4], RZ, !UPT, gsb0 ;  /* 0x00200000042879f0 */ /* 0x000fe2000c0008ff */
[----:B------:R-:W-:Y:S01]  /*1bc0*/  UMOV UR7, 0x40000040 ;  /* 0x4000004000077882 */ /* 0x000fe20000000000 */
[----:B------:R-:W-:Y:S01]  /*1bd0*/  UMOV UR6, UR10 ;  /* 0x0000000a00067c82 */ /* 0x000fe20008000000 */
[----:B------:R-:W-:Y:S01]  /*1be0*/  UIADD3 UR10, UR8, 0x82, URZ ;  /* 0x00000082080a7890 */ /* 0x000fe2000fffe03f */
[----:B------:R-:W-:Y:S01]  /*1bf0*/  ISETP.GE.AND P1, PT, R0, 0x1, PT ;  /* 0x000000010000780c */ /* 0x000fe20003f26270 */
[----:B------:R-:W-:Y:S02]  /*1c00*/  WARPGROUP.DEPBAR.LE gsb0, 0x0 ;  /* 0x00008000000079c5 */ /* 0x000fe40000010000 */
[----:B------:R-:W-:-:S06]  /*1c10*/  WARPGROUP.ARRIVE ;  /* 0x00000000000079c5 */ /* 0x000fcc0000000000 */
[----:B------:R-:W-:Y:S01]  /*1c20*/  HGMMA.64x16x16.F32 R32, gdesc[UR4], RZ, !UPT, gsb0 ;  /* 0x00200000042079f0 */ /* 0x000fe2000c0008ff */
[----:B------:R-:W-:Y:S01]  /*1c30*/  UMOV UR6, UR11 ;  /* 0x0000000b00067c82 */ /* 0x000fe20008000000 */
[----:B------:R-:W-:Y:S01]  /*1c40*/  UMOV UR7, 0x40000040 ;  /* 0x4000004000077882 */ /* 0x000fe20000000000 */
[----:B------:R-:W-:Y:S01]  /*1c50*/  UIADD3 UR11, UR8, 0x102, URZ ;  /* 0x00000102080b7890 */ /* 0x000fe2000fffe03f */
[----:B------:R-:W-:Y:S02]  /*1c60*/  WARPGROUP.DEPBAR.LE gsb0, 0x0 ;  /* 0x00008000000079c5 */ /* 0x000fe40000010000 */
[----:B------:R-:W-:-:S06]  /*1c70*/  WARPGROUP.ARRIVE ;  /* 0x00000000000079c5 */ /* 0x000fcc0000000000 */
[----:B------:R-:W-:Y:S01]  /*1c80*/  HGMMA.64x16x16.F32 R24, gdesc[UR4], RZ, !UPT, gsb0 ;  /* 0x00200000041879f0 */ /* 0x000fe2000c0008ff */
[----:B------:R-:W-:Y:S02]  /*1c90*/  UIADD3 UR4, UR9, 0x2, URZ ;  /* 0x0000000209047890 */ /* 0x000fe4000fffe03f */
[----:B------:R-:W-:Y:S01]  /*1ca0*/  UIADD3 UR6, UR8, 0x2, URZ ;  /* 0x0000000208067890 */ /* 0x000fe2000fffe03f */
[----:B------:R-:W-:Y:S01]  /*1cb0*/  UMOV UR5, 0x40000040 ;  /* 0x4000004000057882 */ /* 0x000fe20000000000 */
[----:B------:R-:W-:Y:S01]  /*1cc0*/  UMOV UR7, 0x40000040 ;  /* 0x4000004000077882 */ /* 0x000fe20000000000 */
[----:B------:R-:W-:Y:S02]  /*1cd0*/  WARPGROUP.DEPBAR.LE gsb0, 0x0 ;  /* 0x00008000000079c5 */ /* 0x000fe40000010000 */
[----:B------:R-:W-:-:S06]  /*1ce0*/  WARPGROUP.ARRIVE ;  /* 0x00000000000079c5 */ /* 0x000fcc0000000000 */
[----:B------:R-:W-:Y:S01]  /*1cf0*/  HGMMA.64x16x16.F32 R40, gdesc[UR4], R40, gsb0 ;  /* 0x00200000042879f0 */ /* 0x000fe20008000828 */
[----:B------:R-:W-:Y:S01]  /*1d00*/  UMOV UR6, UR10 ;  /* 0x0000000a00067c82 */ /* 0x000fe20008000000 */
[----:B------:R-:W-:Y:S01]  /*1d10*/  UMOV UR7, 0x40000040 ;  /* 0x4000004000077882 */ /* 0x000fe20000000000 */
[----:B------:R-:W-:Y:S01]  /*1d20*/  UIADD3 UR10, UR8, 0x84, URZ ;  /* 0x00000084080a7890 */ /* 0x000fe2000fffe03f */
        /* <DEDUP_REMOVED lines=102> */
[----:B------:R-:W-:Y:S02]  /*2390*/  UIADD3 UR4, UR9, 0x206, URZ ;  /* 0x0000020609047890 */ /* 0x000fe4000fffe03f */
[----:B------:R-:W-:Y:S01]  /*23a0*/  UIADD3 UR6, UR8, 0x186, URZ ;  /* 0x0000018608067890 */ /* 0x000fe2000fffe03f */
[----:B------:R-:W-:Y:S01]  /*23b0*/  UMOV UR5, 0x40000040 ;  /* 0x4000004000057882 */ /* 0x000fe20000000000 */
[----:B------:R-:W-:Y:S01]  /*23c0*/  UMOV UR7, 0x40000040 ;  /* 0x4000004000077882 */ /* 0x000fe20000000000 */
[----:B------:R-:W-:Y:S02]  /*23d0*/  UIADD3 UR9, UR8, 0x206, URZ ;  /* 0x0000020608097890 */ /* 0x000fe4000fffe03f */
[----:B------:R-:W-:Y:S01]  /*23e0*/  UIADD3 UR8, UR8, 0x286, URZ ;  /* 0x0000028608087890 */ /* 0x000fe2000fffe03f */
        /* <DEDUP_REMOVED lines=12> */
[----:B------:R-:W-:Y:S03]  /*24b0*/  HGMMA.64x16x16.F32 R24, gdesc[UR4], R24, gsb0 ;  /* 0x00200000041879f0 */ /* 0x000fe60008000818 */
[----:B------:R-:W-:Y:S02]  /*24c0*/  WARPGROUP.DEPBAR.LE gsb0, 0x0 ;  /* 0x00008000000079c5 */ /* 0x000fe40000010000 */
[----:B------:R-:W-:Y:S05]  /*24d0*/  @!P1 BRA `(.L_x_25) ;  /* 0x0000000c00089947 */ /* 0x000fea0003800000 */
[----:B------:R-:W-:Y:S01]  /*24e0*/  UIADD3 UR8, UR43, 0x1, URZ ;  /* 0x000000012b087890 */ /* 0x000fe2000fffe03f */
[----:B------:R-:W-:Y:S02]  /*24f0*/  IMAD.U32 R0, RZ, RZ, UR45 ;  /* 0x0000002dff007e24 */ /* 0x000fe4000f8e00ff */
[----:B------:R-:W-:Y:S01]  /*2500*/  IMAD.U32 R3, RZ, RZ, UR43 ;  /* 0x0000002bff037e24 */ /* 0x000fe2000f8e00ff */
[----:B------:R-:W-:-:S04]  /*2510*/  UISETP.NE.AND UP0, UPT, UR8, 0x8, UPT ;  /* 0x000000080800788c */ /* 0x000fc8000bf05270 */
[----:B------:R-:W-:Y:S02]  /*2520*/  USEL UR4, URZ, 0x1, UP0 ;  /* 0x000000013f047887 */ /* 0x000fe40008000000 */
[----:B------:R-:W-:Y:S02]  /*2530*/  USEL UR8, UR8, URZ, UP0 ;  /* 0x0000003f08087287 */ /* 0x000fe40008000000 */
[----:B------:R-:W-:-:S06]  /*2540*/  ULOP3.LUT UR4, UR46, UR4, URZ, 0x3c, !UPT ;  /* 0x000000042e047292 */ /* 0x000fcc000f8e3c3f */
[----:B------:R-:W-:-:S07]  /*2550*/  IMAD.U32 R6, RZ, RZ, UR4 ;  /* 0x00000004ff067e24 */ /* 0x000fce000f8e00ff */
.L_x_32:
[----:B------:R-:W-:Y:S05]  /*2560*/  @!P0 BRA `(.L_x_26) ;  /* 0x0000000000048947 */ /* 0x000fea0003800000 */
[----:B------:R-:W-:Y:S01]  /*2570*/  BPT.TRAP 0x1 ;  /* 0x000000040000795c */ /* 0x000fe20000300000 */
.L_x_26:
[----:B------:R-:W-:Y:S01]  /*2580*/  ULEA UR4, UR8, UR42, 0x3 ;  /* 0x0000002a08047291 */ /* 0x000fe2000f8e183f */
[----:B------:R-:W-:-:S08]  /*2590*/  SHF.L.U32 R4, R6, 0x1f, RZ ;  /* 0x0000001f06047819 */ /* 0x000fd000000006ff */
[----:B------:R0:W1:Y:S01]  /*25a0*/  SYNCS.PHASECHK.TRANS64.TRYWAIT P1, [UR4], R4 ;  /* 0x00000004ff0075a7 */ /* 0x0000620008020144 */
[----:B------:R-:W-:Y:S05]  /*25b0*/  @!P0 BRA `(.L_x_27) ;  /* 0x0000000000048947 */ /* 0x000fea0003800000 */
[----:B------:R-:W-:Y:S01]  /*25c0*/  BPT.TRAP 0x1 ;  /* 0x000000040000795c */ /* 0x000fe20000300000 */
.L_x_27:
[----:B-1----:R-:W-:Y:S05]  /*25d0*/  @P1 BRA `(.L_x_28) ;  /* 0x0000000000081947 */ /* 0x002fea0003800000 */
[----:B------:R-:W1:Y:S02]  /*25e0*/  SYNCS.PHASECHK.TRANS64.TRYWAIT P1, [UR4], R4 ;  /* 0x00000004ff0075a7 */ /* 0x000e640008020144 */
[----:B-1----:R-:W-:Y:S05]  /*25f0*/  @!P1 BRA `(.L_x_29) ;  /* 0x0000004000ec9947 */ /* 0x002fea0003800000 */
.L_x_28:
[----:B------:R-:W-:Y:S01]  /*2600*/  ULEA UR10, UR8, UR48, 0xa ;  /* 0x00000030080a7291 */ /* 0x000fe2000f8e503f */
[----:B------:R-:W-:Y:S01]  /*2610*/  WARPGROUP.ARRIVE ;  /* 0x00000000000079c5 */ /* 0x000fe20000000000 */
[----:B------:R-:W-:Y:S01]  /*2620*/  UIMAD UR9, UR8, 0x300, UR47 ;  /* 0x00000300080978a4 */ /* 0x000fe2000f8e022f */
[----:B------:R-:W-:Y:S01]  /*2630*/  UMOV UR5, 0x40000040 ;  /* 0x4000004000057882 */ /* 0x000fe20000000000 */
[----:B------:R-:W-:Y:S02]  /*2640*/  UMOV UR7, 0x40000040 ;  /* 0x4000004000077882 */ /* 0x000fe40000000000 */
[----:B------:R-:W-:Y:S01]  /*2650*/  UIADD3 UR11, UR9, 0x80, URZ ;  /* 0x00000080090b7890 */ /* 0x000fe2000fffe03f */
[----:B------:R-:W-:Y:S02]  /*2660*/  UMOV UR4, UR10 ;  /* 0x0000000a00047c82 */ /* 0x000fe40008000000 */
[----:B------:R-:W-:Y:S01]  /*2670*/  UMOV UR6, UR9 ;  /* 0x0000000900067c82 */ /* 0x000fe20008000000 */
[----:B------:R-:W-:Y:S01]  /*2680*/  UIADD3 UR12, UR9, 0x100, URZ ;  /* 0x00000100090c7890 */ /* 0x000fe2000fffe03f */
[----:B------:R-:W-:Y:S01]  /*2690*/  HGMMA.64x16x16.F32 R40, gdesc[UR4], R40, gsb0 ;  /* 0x00200000042879f0 */ /* 0x000fe20008000828 */
[----:B------:R-:W-:Y:S01]  /*26a0*/  UMOV UR7, 0x40000040 ;  /* 0x4000004000077882 */ /* 0x000fe20000000000 */
[----:B------:R-:W-:Y:S01]  /*26b0*/  UMOV UR6, UR11 ;  /* 0x0000000b00067c82 */ /* 0x000fe20008000000 */
[----:B------:R-:W-:Y:S01]  /*26c0*/  UIADD3 UR11, UR9, 0x82, URZ ;  /* 0x00000082090b7890 */ /* 0x000fe2000fffe03f */
[----:B------:R-:W-:-:S02]  /*26d0*/  WARPGROUP.DEPBAR.LE gsb0, 0x0 ;  /* 0x00008000000079c5 */ /* 0x000fc40000010000 */
        /* <DEDUP_REMOVED lines=141> */
[----:B------:R-:W-:Y:S01]  /*2fb0*/  BPT.TRAP 0x1 ;  /* 0x000000040000795c */ /* 0x000fe20000300000 */
.L_x_30:
[----:B------:R-:W-:Y:S01]  /*2fc0*/  ISETP.NE.AND P1, PT, R23, RZ, PT ;  /* 0x000000ff1700720c */ /* 0x000fe20003f25270 */
[----:B------:R-:W-:-:S12]  /*2fd0*/  UISETP.GT.U32.AND UP0, UPT, UR40, 0x1, UPT ;  /* 0x000000012800788c */ /* 0x000fd8000bf04070 */
[----:B01----:R-:W-:-:S05]  /*2fe0*/  @P1 LEA R4, R3, UR42, 0x3 ;  /* 0x0000002a03041c11 */ /* 0x003fca000f8e18ff */
[----:B------:R-:W-:-:S05]  /*2ff0*/  @P1 VIADD R5, R4, 0x40 ;  /* 0x0000004004051836 */ /* 0x000fca0000000000 */
[----:B------:R-:W-:-:S04]  /*3000*/  @P1 PRMT R5, R22, 0x654, R5 ;  /* 0x0000065416051816 */ /* 0x000fc80000000005 */
[----:B------:R0:W-:Y:S01]  /*3010*/  @P1 SYNCS.ARRIVE.TRANS64.RED.A1T0 RZ, [R5+URZ], RZ ;  /* 0x000000ff05ff19a7 */ /* 0x0001e2000810043f */
[----:B------:R-:W-:-:S13]  /*3020*/  PLOP3.LUT P1, PT, PT, PT, UP0, 0x80, 0x0 ;  /* 0x000000000000781c */ /* 0x000fda0003f2f008 */
[----:B0-----:R-:W-:Y:S05]  /*3030*/  @P1 BRA `(.L_x_31) ;  /* 0x0000000000041947 */ /* 0x001fea0003800000 */
[----:B------:R-:W-:Y:S01]  /*3040*/  BPT.TRAP 0x1 ;  /* 0x000000040000795c */ /* 0x000fe20000300000 */
.L_x_31:
[----:B------:R-:W-:Y:S01]  /*3050*/  UIADD3 UR8, UR8, 0x1, URZ ;  /* 0x0000000108087890 */ /* 0x000fe2000fffe03f */
[C---:B------:R-:W-:Y:S01]  /*3060*/  ISETP.GT.AND P2, PT, R0.reuse, 0x1, PT ;  /* 0x000000010000780c */ /* 0x040fe20003f44270 */
[----:B------:R-:W-:Y:S02]  /*3070*/  VIADD R3, R3, 0x1 ;  /* 0x0000000103037836 */ /* 0x000fe40000000000 */
[----:B------:R-:W-:Y:S01]  /*3080*/  UISETP.NE.AND UP0, UPT, UR8, 0x8, UPT ;  /* 0x000000080800788c */ /* 0x000fe2000bf05270 */
[----:B------:R-:W-:Y:S02]  /*3090*/  VIADD R0, R0, 0xffffffff ;  /* 0xffffffff00007836 */ /* 0x000fe40000000000 */
[C---:B------:R-:W-:Y:S01]  /*30a0*/  ISETP.NE.AND P1, PT, R3.reuse, 0x8, PT ;  /* 0x000000080300780c */ /* 0x040fe20003f25270 */
[----:B------:R-:W-:Y:S02]  /*30b0*/  USEL UR4, URZ, 0x1, UP0 ;  /* 0x000000013f047887 */ /* 0x000fe40008000000 */
[----:B------:R-:W-:Y:S01]  /*30c0*/  USEL UR8, UR8, URZ, UP0 ;  /* 0x0000003f08087287 */ /* 0x000fe20008000000 */
[----:B------:R-:W-:-:S03]  /*30d0*/  SEL R3, R3, RZ, P1 ;  /* 0x000000ff03037207 */ /* 0x000fc60000800000 */
[----:B------:R-:W-:Y:S01]  /*30e0*/  LOP3.LUT R6, R6, UR4, RZ, 0x3c, !PT ;  /* 0x0000000406067c12 */ /* 0x000fe2000f8e3cff */
[----:B------:R-:W-:Y:S07]  /*30f0*/  @P2 BRA `(.L_x_32) ;  /* 0xfffffff400182947 */ /* 0x000fee000383ffff */
.L_x_25:
[----:B------:R-:W0:Y:S01]  /*3100*/  LDC R0, c[0x0][0x28c] ;  /* 0x0000a300ff007b82 */ /* 0x000e220000000800 */
[----:B------:R1:W-:Y:S01]  /*3110*/  SYNCS.ARRIVE.TRANS64.A1T0 RZ, [R54+UR44], RZ ;  /* 0x000000ff36ff79a7 */ /* 0x0003e2000810002c */
[----:B0-----:R-:W-:-:S13]  /*3120*/  ISETP.GE.AND P1, PT, R0, 0x1, PT ;  /* 0x000000010000780c */ /* 0x001fda0003f26270 */
[----:B-1----:R-:W-:Y:S05]  /*3130*/  @!P1 BRA `(.L_x_33) ;  /* 0x0000000000409947 */ /* 0x002fea0003800000 */
[----:B------:R-:W-:Y:S05]  /*3140*/  @!P0 BRA `(.L_x_34) ;  /* 0x0000000000048947 */ /* 0x000fea0003800000 */
[----:B------:R-:W-:Y:S01]  /*3150*/  BPT.TRAP 0x1 ;  /* 0x000000040000795c */ /* 0x000fe20000300000 */
.L_x_34:
[----:B------:R-:W-:Y:S01]  /*3160*/  ISETP.NE.AND P0, PT, R23, RZ, PT ;  /* 0x000000ff1700720c */ /* 0x000fe20003f05270 */
[----:B------:R-:W-:-:S12]  /*3170*/  IMAD.U32 R3, RZ, RZ, UR42 ;  /* 0x0000002aff037e24 */ /* 0x000fd8000f8e00ff */
[----:B------:R-:W-:-:S05]  /*3180*/  VOTEU.ANY UP0, P0 ;  /* 0x00000000003f7886 */ /* 0x000fca0000000100 */
[----:B------:R-:W-:Y:S02]  /*3190*/  @UP0 UIADD3 UR4, UR45, UR43, URZ ;  /* 0x0000002b2d040290 */ /* 0x000fe4000fffe03f */
[----:B------:R-:W-:-:S04]  /*31a0*/  UISETP.GT.U32.AND UP0, UPT, UR40, 0x1, UPT ;  /* 0x000000012800788c */ /* 0x000fc8000bf04070 */
[----:B------:R-:W-:-:S04]  /*31b0*/  IMAD.U32 R0, RZ, RZ, UR4 ;  /* 0x00000004ff007e24 */ /* 0x000fc8000f8e00ff */
[----:B------:R-:W-:-:S05]  /*31c0*/  @P0 IMAD.SHL.U32 R0, R0, 0x8, RZ ;  /* 0x0000000800000824 */ /* 0x000fca00078e00ff */
[----:B------:R-:W-:-:S04]  /*31d0*/  @P0 LOP3.LUT R0, R0, 0x38, RZ, 0xc0, !PT ;  /* 0x0000003800000812 */ /* 0x000fc800078ec0ff */
[----:B------:R-:W-:-:S04]  /*31e0*/  @P0 IADD3 R3, R3, 0x40, R0 ;  /* 0x0000004003030810 */ /* 0x000fc80007ffe000 */
[----:B------:R-:W-:-:S04]  /*31f0*/  @P0 PRMT R3, R22, 0x654, R3 ;  /* 0x0000065416030816 */ /* 0x000fc80000000003 */
[----:B------:R0:W-:Y:S01]  /*3200*/  @P0 SYNCS.ARRIVE.TRANS64.RED.A1T0 RZ, [R3+URZ], RZ ;  /* 0x000000ff03ff09a7 */ /* 0x0001e2000810043f */
[----:B------:R-:W-:-:S13]  /*3210*/  PLOP3.LUT P0, PT, PT, PT, UP0, 0x80, 0x0 ;  /* 0x000000000000781c */ /* 0x000fda0003f0f008 */
[----:B0-----:R-:W-:Y:S05]  /*3220*/  @P0 BRA `(.L_x_33) ;  /* 0x0000000000040947 */ /* 0x001fea0003800000 */
[----:B------:R-:W-:Y:S01]  /*3230*/  BPT.TRAP 0x1 ;  /* 0x000000040000795c */ /* 0x000fe20000300000 */
.L_x_33:
[----:B------:R-:W-:Y:S01]  /*3240*/  SHF.L.U32 R0, R62, 0x1f, RZ ;  /* 0x0000001f3e007819 */ /* 0x000fe200000006ff */
[----:B------:R-:W-:Y:S01]  /*3250*/  UIADD3 UR43, UR41, UR43, URZ ;  /* 0x0000002b292b7290 */ /* 0x000fe2000fffe03f */
[----:B------:R-:W0:Y:S01]  /*3260*/  LDC R7, c[0x0][0x288] ;  /* 0x0000a200ff077b82 */ /* 0x000e220000000800 */
[----:B------:R-:W-:Y:S02]  /*3270*/  IMAD.SHL.U32 R8, R52, 0x2, RZ ;  /* 0x0000000234087824 */ /* 0x000fe400078e00ff */
[----:B------:R-:W-:Y:S02]  /*3280*/  USHF.R.U32.HI UR4, URZ, 0x3, UR43 ;  /* 0x000000033f047899 */ /* 0x000fe4000801162b */
[----:B------:R-:W-:Y:S01]  /*3290*/  UISETP.GT.U32.AND UP0, UPT, UR43, 0x7, UPT ;  /* 0x000000072b00788c */ /* 0x000fe2000bf04070 */
[----:B------:R-:W-:Y:S01]  /*32a0*/  SHF.R.S32.HI R9, RZ, 0x1f, R8 ;  /* 0x0000001fff097819 */ /* 0x000fe20000011408 */
[----:B------:R-:W-:Y:S01]  /*32b0*/  ULOP3.LUT UR4, UR4, 0x1, URZ, 0xc0, !UPT ;  /* 0x0000000104047892 */ /* 0x000fe2000f8ec03f */
[----:B------:R-:W1:Y:S01]  /*32c0*/  SYNCS.PHASECHK.TRANS64.TRYWAIT P0, [R53+UR49+0x10], R0 ;  /* 0x00001000350075a7 */ /* 0x000e620008000171 */
[----:B------:R-:W-:-:S02]  /*32d0*/  UISETP.LT.U32.AND UP0, UPT, UR41, 0x8, UP0 ;  /* 0x000000082900788c */ /* 0x000fc40008701070 */
[----:B------:R-:W-:Y:S02]  /*32e0*/  UISETP.NE.U32.AND UP1, UPT, UR4, 0x1, UPT ;  /* 0x000000010400788c */ /* 0x000fe4000bf25070 */
[----:B------:R-:W-:Y:S02]  /*32f0*/  USEL UR5, URZ, 0x1, !UP0 ;  /* 0x000000013f057887 */ /* 0x000fe4000c000000 */
[----:B------:R-:W-:Y:S02]  /*3300*/  UISETP.GT.U32.AND UP1, UPT, UR41, 0x7, !UP1 ;  /* 0x000000072900788c */ /* 0x000fe4000cf24070 */
[----:B------:R-:W-:Y:S02]  /*3310*/  ULOP3.LUT UR43, UR43, 0x7, URZ, 0xc0, !UPT ;  /* 0x000000072b2b7892 */ /* 0x000fe4000f8ec03f */
[----:B------:R-:W-:-:S04]  /*3320*/  USEL UR4, URZ, 0x1, !UP1 ;  /* 0x000000013f047887 */ /* 0x000fc8000c800000 */
[----:B------:R-:W-:Y:S01]  /*3330*/  ULOP3.LUT UR46, UR4, UR46, UR5, 0x96, !UPT ;  /* 0x0000002e042e7292 */ /* 0x000fe2000f8e9605 */
[----:B01----:R-:W-:Y:S11]  /*3340*/  @!P0 BRA `(.L_x_35) ;  /* 0x0000003400b08947 */ /* 0x003ff60003800000 */
.L_x_113:
[----:B0-----:R-:W-:Y:S01]  /*3350*/  IMAD.SHL.U32 R0, R18, 0x40, RZ ;  /* 0x0000004012007824 */ /* 0x001fe200078e00ff */
[----:B------:R-:W-:Y:S01]  /*3360*/  ULDC UR6, c[0x0][0x284] ;  /* 0x0000a10000067ab9 */ /* 0x000fe20000000800 */
[----:B------:R-:W-:Y:S01]  /*3370*/  IMAD R14, R2, 0x30, RZ ;  /* 0x00000030020e7824 */ /* 0x000fe200078e02ff */
[----:B------:R-:W-:Y:S01]  /*3380*/  SHF.R.S32.HI R11, RZ, 0x1f, R19 ;  /* 0x0000001fff0b7819 */ /* 0x000fe20000011413 */
[----:B------:R-:W-:Y:S01]  /*3390*/  ULDC.64 UR4, c[0x0][0x5d0] ;  /* 0x0001740000047ab9 */ /* 0x000fe20000000a00 */
[----:B------:R-:W-:Y:S01]  /*33a0*/  ISETP.GE.AND P0, PT, R0, UR6, PT ;  /* 0x0000000600007c0c */ /* 0x000fe2000bf06270 */
[----:B------:R-:W-:Y:S01]  /*33b0*/  IMAD.WIDE.U32 R2, R19, UR4, R8 ;  /* 0x0000000413027c25 */ /* 0x000fe2000f8e0008 */
[----:B------:R-:W-:Y:S02]  /*33c0*/  SHF.R.S32.HI R15, RZ, 0x1f, R14 ;  /* 0x0000001fff0f7819 */ /* 0x000fe4000001140e */
[C---:B------:R-:W-:Y:S01]  /*33d0*/  ISETP.GE.OR P0, PT, R14.reuse, R7, P0 ;  /* 0x000000070e00720c */ /* 0x040fe20000706670 */
[----:B------:R-:W-:Y:S01]  /*33e0*/  IMAD R4, R11, UR4, RZ ;  /* 0x000000040b047c24 */ /* 0x000fe2000f8e02ff */
[----:B------:R-:W-:-:S03]  /*33f0*/  IADD3 R2, P1, R14, R2, RZ ;  /* 0x000000020e027210 */ /* 0x000fc60007f3e0ff */
[----:B------:R-:W-:-:S05]  /*3400*/  IMAD R5, R19, UR5, R4 ;  /* 0x0000000513057c24 */ /* 0x000fca000f8e0204 */
[----:B------:R-:W-:-:S03]  /*3410*/  IADD3.X R3, R15, R3, R5, P1, !PT ;  /* 0x000000030f037210 */ /* 0x000fc60000ffe405 */
[----:B------:R-:W-:Y:S05]  /*3420*/  @P0 BRA `(.L_x_36) ;  /* 0x0000001800980947 */ /* 0x000fea0003800000 */
[----:B------:R-:W0:Y:S01]  /*3430*/  LDC.64 R64, c[0x0][0x5c8] ;  /* 0x00017200ff407b82 */ /* 0x000e220000000a00 */
[----:B-----5:R-:W-:Y:S01]  /*3440*/  FSETP.NEU.AND P1, PT, R49, RZ, PT ;  /* 0x000000ff3100720b */ /* 0x020fe20003f2d000 */
[----:B------:R-:W-:Y:S01]  /*3450*/  IMAD R5, R52, -0x2, R7 ;  /* 0xfffffffe34057824 */ /* 0x000fe200078e0207 */
[----:B------:R-:W-:Y:S01]  /*3460*/  BSSY B0, `(.L_x_36) ;  /* 0x00001a2000007945 */ /* 0x000fe20003800000 */
[----:B------:R-:W-:-:S04]  /*3470*/  IMAD.WIDE R58, R18, 0x40, R50 ;  /* 0x00000040123a7825 */ /* 0x000fc800078e0232 */
[----:B------:R-:W-:Y:S02]  /*3480*/  IMAD.IADD R6, R5, 0x1, -R14 ;  /* 0x0000000105067824 */ /* 0x000fe400078e0a0e */
[----:B------:R-:W-:-:S03]  /*3490*/  IMAD.IADD R0, R57, 0x1, -R0 ;  /* 0x0000000139007824 */ /* 0x000fc600078e0a00 */
[----:B------:R-:W-:-:S04]  /*34a0*/  ISETP.GT.AND P0, PT, R6, RZ, PT ;  /* 0x000000ff0600720c */ /* 0x000fc80003f04270 */
[----:B------:R-:W-:Y:S01]  /*34b0*/  ISETP.GT.AND P2, PT, R0, RZ, P0 ;  /* 0x000000ff0000720c */ /* 0x000fe20000744270 */
[-C--:B0-----:R-:W-:Y:S02]  /*34c0*/  IMAD R4, R59, R64.reuse, RZ ;  /* 0x000000403b047224 */ /* 0x081fe400078e02ff */
[----:B------:R-:W-:-:S04]  /*34d0*/  IMAD.WIDE.U32 R60, R58, R64, R2 ;  /* 0x000000403a3c7225 */ /* 0x000fc800078e0002 */
[----:B------:R-:W-:-:S04]  /*34e0*/  IMAD R3, R58, R65, R4 ;  /* 0x000000413a037224 */ /* 0x000fc800078e0204 */
[----:B------:R-:W-:Y:S01]  /*34f0*/  IMAD.IADD R5, R61, 0x1, R3 ;  /* 0x000000013d057824 */ /* 0x000fe200078e0203 */
[----:B------:R-:W-:Y:S06]  /*3500*/  @!P1 BRA `(.L_x_37) ;  /* 0x0000001000949947 */ /* 0x000fec0003800000 */
[----:B------:R-:W0:Y:S01]  /*3510*/  LDC.64 R66, c[0x0][0x5b8] ;  /* 0x00016e00ff427b82 */ /* 0x000e220000000a00 */
[----:B------:R-:W-:-:S07]  /*3520*/  ULDC.64 UR4, c[0x0][0x5c0] ;  /* 0x0001700000047ab9 */ /* 0x000fce0000000a00 */
[----:B------:R-:W1:Y:S08]  /*3530*/  LDC.64 R68, c[0x0][0x5b0] ;  /* 0x00016c00ff447b82 */ /* 0x000e700000000a00 */
[----:B------:R-:W2:Y:S01]  /*3540*/  LDC.64 R70, c[0x0][0x5a8] ;  /* 0x00016a00ff467b82 */ /* 0x000ea20000000a00 */
[-C--:B0-----:R-:W-:Y:S02]  /*3550*/  IMAD R4, R11, R66.reuse, RZ ;  /* 0x000000420b047224 */ /* 0x081fe400078e02ff */
[----:B------:R-:W-:-:S04]  /*3560*/  IMAD.WIDE.U32 R2, R19, R66, R8 ;  /* 0x0000004213027225 */ /* 0x000fc800078e0008 */
[----:B------:R-:W-:Y:S01]  /*3570*/  IMAD R61, R19, R67, R4 ;  /* 0x00000043133d7224 */ /* 0x000fe200078e0204 */
[----:B------:R-:W-:Y:S01]  /*3580*/  IADD3 R10, P1, R14, R2, RZ ;  /* 0x000000020e0a7210 */ /* 0x000fe20007f3e0ff */
[----:B-1----:R-:W-:-:S03]  /*3590*/  IMAD R2, R59, R68, RZ ;  /* 0x000000443b027224 */ /* 0x002fc600078e02ff */
[----:B------:R-:W-:Y:S01]  /*35a0*/  IADD3.X R11, R15, R3, R61, P1, !PT ;  /* 0x000000030f0b7210 */ /* 0x000fe20000ffe43d */
[C---:B------:R-:W-:Y:S02]  /*35b0*/  IMAD R63, R58.reuse, R69, R2 ;  /* 0x000000453a3f7224 */ /* 0x040fe400078e0202 */
[----:B------:R-:W-:-:S04]  /*35c0*/  IMAD.WIDE.U32 R2, R58, R68, R10 ;  /* 0x000000443a027225 */ /* 0x000fc800078e000a */
[----:B------:R-:W-:Y:S01]  /*35d0*/  IMAD.IADD R3, R3, 0x1, R63 ;  /* 0x0000000103037824 */ /* 0x000fe200078e023f */
[----:B--2---:R-:W-:-:S04]  /*35e0*/  LEA R12, P1, R2, R70, 0x1 ;  /* 0x00000046020c7211 */ /* 0x004fc800078208ff */
[----:B------:R-:W-:-:S05]  /*35f0*/  LEA.HI.X R13, R2, R71, R3, 0x1, P1 ;  /* 0x00000047020d7211 */ /* 0x000fca00008f0c03 */
[----:B------:R-:W2:Y:S01]  /*3600*/  @P2 LDG.E.LTC128B.U16 R7, desc[UR52][R12.64] ;  /* 0x000000340c072981 */ /* 0x000ea2000c1e1520 */
[----:B------:R-:W-:Y:S01]  /*3610*/  IMAD.WIDE.U32 R2, R58, R68, R14 ;  /* 0x000000443a027225 */ /* 0x000fe200078e000e */
[----:B------:R-:W-:Y:S02]  /*3620*/  BSSY B1, `(.L_x_38) ;  /* 0x0000015000017945 */ /* 0x000fe40003800000 */
[----:B------:R-:W-:-:S04]  /*3630*/  IADD3 R20, P1, R8, R2, RZ ;  /* 0x0000000208147210 */ /* 0x000fc80007f3e0ff */
[----:B------:R-:W-:Y:S02]  /*3640*/  IADD3.X R21, R9, R63, R3, P1, !PT ;  /* 0x0000003f09157210 */ /* 0x000fe40000ffe403 */
[----:B------:R-:W-:Y:S01]  /*3650*/  LEA R4, P1, R60, UR4, 0x1 ;  /* 0x000000043c047c11 */ /* 0x000fe2000f8208ff */
[----:B------:R-:W-:-:S03]  /*3660*/  IMAD.WIDE.U32 R20, R19, R66, R20 ;  /* 0x0000004213147225 */ /* 0x000fc600078e0014 */
[----:B------:R-:W-:Y:S02]  /*3670*/  LEA.HI.X R5, R60, UR5, R5, 0x1, P1 ;  /* 0x000000053c057c11 */ /* 0x000fe400088f0c05 */
[----:B------:R-:W-:-:S04]  /*3680*/  ISETP.GT.AND P1, PT, R6, 0x1, PT ;  /* 0x000000010600780c */ /* 0x000fc80003f24270 */
[----:B------:R-:W-:Y:S01]  /*3690*/  ISETP.GT.AND P3, PT, R0, RZ, P1 ;  /* 0x000000ff0000720c */ /* 0x000fe20000f64270 */
[----:B--2---:R-:W-:-:S05]  /*36a0*/  HADD2.F32 R2, -RZ, R7.H0_H0 ;  /* 0x20000007ff027230 */ /* 0x004fca0000004100 */
[----:B------:R-:W-:Y:S01]  /*36b0*/  FMUL R3, R2, R49 ;  /* 0x0000003102037220 */ /* 0x000fe20000400000 */
[----:B------:R-:W-:-:S03]  /*36c0*/  LEA R2, P4, R20, R70, 0x1 ;  /* 0x0000004614027211 */ /* 0x000fc600078808ff */
[----:B------:R-:W-:-:S05]  /*36d0*/  FFMA R3, R40, R48, R3 ;  /* 0x0000003028037223 */ /* 0x000fca0000000003 */
[----:B------:R-:W-:Y:S01]  /*36e0*/  F2FP.F16.F32.PACK_AB R12, RZ, R3 ;  /* 0x00000003ff0c723e */ /* 0x000fe200000000ff */
[----:B------:R-:W-:-:S03]  /*36f0*/  IMAD.IADD R3, R61, 0x1, R21 ;  /* 0x000000013d037824 */ /* 0x000fc600078e0215 */
[----:B------:R-:W-:Y:S01]  /*3700*/  PRMT R13, R12, 0x7610, R13 ;  /* 0x000076100c0d7816 */ /* 0x000fe2000000000d */
[----:B------:R-:W-:Y:S01]  /*3710*/  IMAD.SHL.U32 R12, R68, 0x8, RZ ;  /* 0x00000008440c7824 */ /* 0x000fe200078e00ff */
[----:B------:R-:W-:-:S03]  /*3720*/  LEA.HI.X R3, R20, R71, R3, 0x1, P4 ;  /* 0x0000004714037211 */ /* 0x000fc600020f0c03 */
[----:B------:R0:W-:Y:S02]  /*3730*/  @P2 STG.E.U16 desc[UR52][R4.64], R13 ;  /* 0x0000000d04002986 */ /* 0x0001e4000c101534 */
[----:B0-----:R-:W-:Y:S01]  /*3740*/  SHF.L.U64.HI R13, R68, 0x3, R69 ;  /* 0x00000003440d7819 */ /* 0x001fe20000010245 */
[----:B------:R-:W-:Y:S06]  /*3750*/  @!P3 BRA `(.L_x_39) ;  /* 0x000000000004b947 */ /* 0x000fec0003800000 */
[----:B------:R0:W5:Y:S02]  /*3760*/  LDG.E.LTC128B.U16 R7, desc[UR52][R2.64+0x2] ;  /* 0x0000023402077981 */ /* 0x000164000c1e1520 */
.L_x_39:
[----:B------:R-:W-:Y:S05]  /*3770*/  BSYNC B1 ;  /* 0x0000000000017941 */ /* 0x000fea0003800000 */
.L_x_38:
[----:B-----5:R-:W-:Y:S01]  /*3780*/  HADD2.F32 R18, -RZ, R7.H0_H0 ;  /* 0x20000007ff127230 */ /* 0x020fe20000004100 */
[----:B------:R-:W-:Y:S01]  /*3790*/  ISETP.GT.AND P0, PT, R0, 0x8, P0 ;  /* 0x000000080000780c */ /* 0x000fe20000704270 */
[----:B------:R-:W-:-:S04]  /*37a0*/  IMAD.WIDE.U32 R58, R58, R68, R12 ;  /* 0x000000443a3a7225 */ /* 0x000fc800078e000c */
[----:B------:R-:W-:Y:S01]  /*37b0*/  FMUL R18, R18, R49 ;  /* 0x0000003112127220 */ /* 0x000fe20000400000 */
[----:B------:R-:W-:Y:S01]  /*37c0*/  IMAD.IADD R63, R63, 0x1, R59 ;  /* 0x000000013f3f7824 */ /* 0x000fe200078e023b */
[----:B------:R-:W-:Y:S02]  /*37d0*/  IADD3 R10, P2, R10, R58, RZ ;  /* 0x0000003a0a0a7210 */ /* 0x000fe40007f5e0ff */
[----:B------:R-:W-:-:S03]  /*37e0*/  FFMA R18, R41, R48, R18 ;  /* 0x0000003029127223 */ /* 0x000fc60000000012 */
[----:B------:R-:W-:Y:S01]  /*37f0*/  IMAD.X R11, R63, 0x1, R11, P2 ;  /* 0x000000013f0b7824 */ /* 0x000fe200010e060b */
[C---:B------:R-:W-:Y:S02]  /*3800*/  LEA R12, P2, R10.reuse, R70, 0x1 ;  /* 0x000000460a0c7211 */ /* 0x040fe400078408ff */
[----:B------:R-:W-:Y:S02]  /*3810*/  F2FP.F16.F32.PACK_AB R18, RZ, R18 ;  /* 0x00000012ff12723e */ /* 0x000fe400000000ff */
[----:B------:R-:W-:Y:S02]  /*3820*/  LEA.HI.X R13, R10, R71, R11, 0x1, P2 ;  /* 0x000000470a0d7211 */ /* 0x000fe400010f0c0b */
[----:B------:R-:W-:Y:S02]  /*3830*/  PRMT R20, R18, 0x7610, R20 ;  /* 0x0000761012147816 */ /* 0x000fe40000000014 */
[----:B------:R-:W-:-:S03]  /*3840*/  PRMT R18, R7, 0x7610, R18 ;  /* 0x0000761007127816 */ /* 0x000fc60000000012 */
[----:B------:R1:W-:Y:S04]  /*3850*/  @P3 STG.E.U16 desc[UR52][R4.64+0x2], R20 ;  /* 0x0000021404003986 */ /* 0x0003e8000c101534 */
[----:B------:R-:W2:Y:S01]  /*3860*/  @P0 LDG.E.LTC128B.U16 R18, desc[UR52][R12.64] ;  /* 0x000000340c120981 */ /* 0x000ea2000c1e1520 */
[----:B------:R-:W-:Y:S01]  /*3870*/  IADD3 R14, P2, P3, R8, R58, R14 ;  /* 0x0000003a080e7210 */ /* 0x000fe20007b5e00e */
[----:B------:R-:W-:Y:S01]  /*3880*/  BSSY B1, `(.L_x_40) ;  /* 0x0000011000017945 */ /* 0x000fe20003800000 */
[C---:B------:R-:W-:Y:S02]  /*3890*/  SHF.L.U64.HI R11, R64.reuse, 0x4, R65 ;  /* 0x00000004400b7819 */ /* 0x040fe40000010241 */
[----:B------:R-:W-:Y:S02]  /*38a0*/  IADD3.X R15, R9, R63, R15, P2, P3 ;  /* 0x0000003f090f7210 */ /* 0x000fe400017e640f */
[----:B------:R-:W-:-:S02]  /*38b0*/  LEA R10, P2, R64, R4, 0x4 ;  /* 0x00000004400a7211 */ /* 0x000fc400078420ff */
[----:B------:R-:W-:Y:S01]  /*38c0*/  ISETP.GT.AND P1, PT, R0, 0x8, P1 ;  /* 0x000000080000780c */ /* 0x000fe20000f24270 */
[----:B------:R-:W-:-:S04]  /*38d0*/  IMAD.WIDE.U32 R14, R19, R66, R14 ;  /* 0x00000042130e7225 */ /* 0x000fc800078e000e */
[----:B------:R-:W-:Y:S02]  /*38e0*/  IMAD.X R11, R11, 0x1, R5, P2 ;  /* 0x000000010b0b7824 */ /* 0x000fe400010e0605 */
[----:B------:R-:W-:Y:S02]  /*38f0*/  IMAD.IADD R9, R61, 0x1, R15 ;  /* 0x000000013d097824 */ /* 0x000fe400078e020f */
[----:B--2---:R-:W-:-:S05]  /*3900*/  HADD2.F32 R8, -RZ, R18.H0_H0 ;  /* 0x20000012ff087230 */ /* 0x004fca0000004100 */
[----:B------:R-:W-:Y:S01]  /*3910*/  FMUL R7, R8, R49 ;  /* 0x0000003108077220 */ /* 0x000fe20000400000 */
[----:B------:R-:W-:-:S03]  /*3920*/  LEA R8, P3, R14, R70, 0x1 ;  /* 0x000000460e087211 */ /* 0x000fc600078608ff */
[----:B------:R-:W-:Y:S01]  /*3930*/  FFMA R7, R42, R48, R7 ;  /* 0x000000302a077223 */ /* 0x000fe20000000007 */
[----:B------:R-:W-:-:S04]  /*3940*/  LEA.HI.X R9, R14, R71, R9, 0x1, P3 ;  /* 0x000000470e097211 */ /* 0x000fc800018f0c09 */
[----:B------:R-:W-:-:S05]  /*3950*/  F2FP.F16.F32.PACK_AB R7, RZ, R7 ;  /* 0x00000007ff07723e */ /* 0x000fca00000000ff */
[----:B------:R1:W-:Y:S01]  /*3960*/  @P0 STG.E.U16 desc[UR52][R10.64], R7 ;  /* 0x000000070a000986 */ /* 0x0003e2000c101534 */
[----:B------:R-:W-:Y:S05]  /*3970*/  @!P1 BRA `(.L_x_41) ;  /* 0x0000000000049947 */ /* 0x000fea0003800000 */
[----:B------:R2:W5:Y:S02]  /*3980*/  LDG.E.LTC128B.U16 R18, desc[UR52][R8.64+0x2] ;  /* 0x0000023408127981 */ /* 0x000564000c1e1520 */
.L_x_41:
[----:B------:R-:W-:Y:S05]  /*3990*/  BSYNC B1 ;  /* 0x0000000000017941 */ /* 0x000fea0003800000 */
.L_x_40:
[----:B-----5:R-:W-:Y:S01]  /*39a0*/  HADD2.F32 R12, -RZ, R18.H0_H0 ;  /* 0x20000012ff0c7230 */ /* 0x020fe20000004100 */
[----:B------:R-:W-:Y:S01]  /*39b0*/  ISETP.GT.AND P0, PT, R6, 0x8, PT ;  /* 0x000000080600780c */ /* 0x000fe20003f04270 */
[----:B------:R-:W-:Y:S03]  /*39c0*/  BSSY B1, `(.L_x_42) ;  /* 0x0000008000017945 */ /* 0x000fe60003800000 */
[----:B------:R-:W-:Y:S01]  /*39d0*/  FMUL R12, R12, R49 ;  /* 0x000000310c0c7220 */ /* 0x000fe20000400000 */
[----:B------:R-:W-:-:S03]  /*39e0*/  ISETP.GT.AND P2, PT, R0, RZ, P0 ;  /* 0x000000ff0000720c */ /* 0x000fc60000744270 */
[----:B------:R-:W-:-:S05]  /*39f0*/  FFMA R12, R43, R48, R12 ;  /* 0x000000302b0c7223 */ /* 0x000fca000000000c */
[----:B------:R-:W-:-:S05]  /*3a00*/  F2FP.F16.F32.PACK_AB R12, RZ, R12 ;  /* 0x0000000cff0c723e */ /* 0x000fca00000000ff */
[----:B------:R3:W-:Y:S01]  /*3a10*/  @P1 STG.E.U16 desc[UR52][R10.64+0x2], R12 ;  /* 0x0000020c0a001986 */ /* 0x0007e2000c101534 */
[----:B------:R-:W-:Y:S05]  /*3a20*/  @!P2 BRA `(.L_x_43) ;  /* 0x000000000004a947 */ /* 0x000fea0003800000 */
[----:B------:R4:W5:Y:S02]  /*3a30*/  LDG.E.LTC128B.U16 R18, desc[UR52][R2.64+0x10] ;  /* 0x0000103402127981 */ /* 0x000964000c1e1520 */
.L_x_43:
[----:B------:R-:W-:Y:S05]  /*3a40*/  BSYNC B1 ;  /* 0x0000000000017941 */ /* 0x000fea0003800000 */
.L_x_42:
[----:B---3-5:R-:W-:Y:S01]  /*3a50*/  HADD2.F32 R12, -RZ, R18.H0_H0 ;  /* 0x20000012ff0c7230 */ /* 0x028fe20000004100 */
[----:B------:R-:W-:Y:S01]  /*3a60*/  ISETP.GT.AND P1, PT, R6, 0x9, PT ;  /* 0x000000090600780c */ /* 0x000fe20003f24270 */
[----:B------:R-:W-:Y:S03]  /*3a70*/  BSSY B1, `(.L_x_44) ;  /* 0x0000008000017945 */ /* 0x000fe60003800000 */
[----:B-1----:R-:W-:Y:S01]  /*3a80*/  FMUL R7, R12, R49 ;  /* 0x000000310c077220 */ /* 0x002fe20000400000 */
[----:B------:R-:W-:-:S03]  /*3a90*/  ISETP.GT.AND P3, PT, R0, RZ, P1 ;  /* 0x000000ff0000720c */ /* 0x000fc60000f64270 */
[----:B------:R-:W-:-:S05]  /*3aa0*/  FFMA R7, R44, R48, R7 ;  /* 0x000000302c077223 */ /* 0x000fca0000000007 */
[----:B------:R-:W-:-:S05]  /*3ab0*/  F2FP.F16.F32.PACK_AB R7, RZ, R7 ;  /* 0x00000007ff07723e */ /* 0x000fca00000000ff */
[----:B------:R1:W-:Y:S01]  /*3ac0*/  @P2 STG.E.U16 desc[UR52][R4.64+0x10], R7 ;  /* 0x0000100704002986 */ /* 0x0003e2000c101534 */
[----:B------:R-:W-:Y:S05]  /*3ad0*/  @!P3 BRA `(.L_x_45) ;  /* 0x000000000004b947 */ /* 0x000fea0003800000 */
[----:B------:R3:W5:Y:S02]  /*3ae0*/  LDG.E.LTC128B.U16 R18, desc[UR52][R2.64+0x12] ;  /* 0x0000123402127981 */ /* 0x000764000c1e1520 */
.L_x_45:
[----:B------:R-:W-:Y:S05]  /*3af0*/  BSYNC B1 ;  /* 0x0000000000017941 */ /* 0x000fea0003800000 */
.L_x_44:
[----:B-----5:R-:W-:Y:S01]  /*3b00*/  HADD2.F32 R12, -RZ, R18.H0_H0 ;  /* 0x20000012ff0c7230 */ /* 0x020fe20000004100 */
[----:B------:R-:W-:Y:S01]  /*3b10*/  ISETP.GT.AND P0, PT, R0, 0x8, P0 ;  /* 0x000000080000780c */ /* 0x000fe20000704270 */
[----:B------:R-:W-:Y:S03]  /*3b20*/  BSSY B1, `(.L_x_46) ;  /* 0x0000007000017945 */ /* 0x000fe60003800000 */
[----:B------:R-:W-:-:S04]  /*3b30*/  FMUL R12, R12, R49 ;  /* 0x000000310c0c7220 */ /* 0x000fc80000400000 */
[----:B------:R-:W-:-:S05]  /*3b40*/  FFMA R12, R45, R48, R12 ;  /* 0x000000302d0c7223 */ /* 0x000fca000000000c */
[----:B------:R-:W-:-:S05]  /*3b50*/  F2FP.F16.F32.PACK_AB R12, RZ, R12 ;  /* 0x0000000cff0c723e */ /* 0x000fca00000000ff */
[----:B------:R0:W-:Y:S01]  /*3b60*/  @P3 STG.E.U16 desc[UR52][R4.64+0x12], R12 ;  /* 0x0000120c04003986 */ /* 0x0001e2000c101534 */
[----:B------:R-:W-:Y:S05]  /*3b70*/  @!P0 BRA `(.L_x_47) ;  /* 0x0000000000048947 */ /* 0x000fea0003800000 */
[----:B------:R0:W5:Y:S02]  /*3b80*/  LDG.E.LTC128B.U16 R18, desc[UR52][R8.64+0x10] ;  /* 0x0000103408127981 */ /* 0x000164000c1e1520 */
.L_x_47:
[----:B------:R-:W-:Y:S05]  /*3b90*/  BSYNC B1 ;  /* 0x0000000000017941 */ /* 0x000fea0003800000 */
.L_x_46:
[----:B0----5:R-:W-:Y:S01]  /*3ba0*/  HADD2.F32 R12, -RZ, R18.H0_H0 ;  /* 0x20000012ff0c7230 */ /* 0x021fe20000004100 */
[----:B------:R-:W-:Y:S01]  /*3bb0*/  ISETP.GT.AND P1, PT, R0, 0x8, P1 ;  /* 0x000000080000780c */ /* 0x000fe20000f24270 */
[----:B------:R-:W-:Y:S03]  /*3bc0*/  BSSY B1, `(.L_x_48) ;  /* 0x0000007000017945 */ /* 0x000fe60003800000 */
[----:B-1----:R-:W-:-:S04]  /*3bd0*/  FMUL R7, R12, R49 ;  /* 0x000000310c077220 */ /* 0x002fc80000400000 */
[----:B------:R-:W-:-:S05]  /*3be0*/  FFMA R7, R46, R48, R7 ;  /* 0x000000302e077223 */ /* 0x000fca0000000007 */
[----:B------:R-:W-:-:S05]  /*3bf0*/  F2FP.F16.F32.PACK_AB R7, RZ, R7 ;  /* 0x00000007ff07723e */ /* 0x000fca00000000ff */
[----:B------:R0:W-:Y:S01]  /*3c00*/  @P0 STG.E.U16 desc[UR52][R10.64+0x10], R7 ;  /* 0x000010070a000986 */ /* 0x0001e2000c101534 */
[----:B------:R-:W-:Y:S05]  /*3c10*/  @!P1 BRA `(.L_x_49) ;  /* 0x0000000000049947 */ /* 0x000fea0003800000 */
[----:B------:R1:W5:Y:S02]  /*3c20*/  LDG.E.LTC128B.U16 R18, desc[UR52][R8.64+0x12] ;  /* 0x0000123408127981 */ /* 0x000364000c1e1520 */
.L_x_49:
[----:B------:R-:W-:Y:S05]  /*3c30*/  BSYNC B1 ;  /* 0x0000000000017941 */ /* 0x000fea0003800000 */
.L_x_48:
        /* <DEDUP_REMOVED lines=10> */
.L_x_51:
[----:B------:R-:W-:Y:S05]  /*3ce0*/  BSYNC B1 ;  /* 0x0000000000017941 */ /* 0x000fea0003800000 */
.L_x_50:
[----:B0----5:R-:W-:Y:S01]  /*3cf0*/  HADD2.F32 R12, -RZ, R18.H0_H0 ;  /* 0x20000012ff0c7230 */ /* 0x021fe20000004100 */
        /* <DEDUP_REMOVED lines=9> */
.L_x_53:
[----:B------:R-:W-:Y:S05]  /*3d90*/  BSYNC B1 ;  /* 0x0000000000017941 */ /* 0x000fea0003800000 */
.L_x_52:
        /* <DEDUP_REMOVED lines=9> */
.L_x_55:
[----:B------:R-:W-:Y:S05]  /*3e30*/  BSYNC B1 ;  /* 0x0000000000017941 */ /* 0x000fea0003800000 */
.L_x_54:
[----:B0----5:R-:W-:Y:S01]  /*3e40*/  HADD2.F32 R12, -RZ, R18.H0_H0 ;  /* 0x20000012ff0c7230 */ /* 0x021fe20000004100 */
        /* <DEDUP_REMOVED lines=8> */
.L_x_57:
[----:B------:R-:W-:Y:S05]  /*3ed0*/  BSYNC B1 ;  /* 0x0000000000017941 */ /* 0x000fea0003800000 */
.L_x_56:
        /* <DEDUP_REMOVED lines=10> */
.L_x_59:
[----:B------:R-:W-:Y:S05]  /*3f80*/  BSYNC B1 ;  /* 0x0000000000017941 */ /* 0x000fea0003800000 */
.L_x_58:
        /* <DEDUP_REMOVED lines=10> */
.L_x_61:
[----:B------:R-:W-:Y:S05]  /*4030*/  BSYNC B1 ;  /* 0x0000000000017941 */ /* 0x000fea0003800000 */
.L_x_60:
        /* <DEDUP_REMOVED lines=9> */
.L_x_63:
[----:B------:R-:W-:Y:S05]  /*40d0*/  BSYNC B1 ;  /* 0x0000000000017941 */ /* 0x000fea0003800000 */
.L_x_62:
        /* <DEDUP_REMOVED lines=9> */
.L_x_65:
[----:B------:R-:W-:Y:S05]  /*4170*/  BSYNC B1 ;  /* 0x0000000000017941 */ /* 0x000fea0003800000 */
.L_x_64:
        /* <DEDUP_REMOVED lines=10> */
.L_x_67:
[----:B------:R-:W-:Y:S05]  /*4220*/  BSYNC B1 ;  /* 0x0000000000017941 */ /* 0x000fea0003800000 */
.L_x_66:
        /* <DEDUP_REMOVED lines=10> */
.L_x_69:
[----:B------:R-:W-:Y:S05]  /*42d0*/  BSYNC B1 ;  /* 0x0000000000017941 */ /* 0x000fea0003800000 */
.L_x_68:
        /* <DEDUP_REMOVED lines=9> */
.L_x_71:
[----:B------:R-:W-:Y:S05]  /*4370*/  BSYNC B1 ;  /* 0x0000000000017941 */ /* 0x000fea0003800000 */
.L_x_70:
        /* <DEDUP_REMOVED lines=9> */
.L_x_73:
[----:B------:R-:W-:Y:S05]  /*4410*/  BSYNC B1 ;  /* 0x0000000000017941 */ /* 0x000fea0003800000 */
.L_x_72:
        /* <DEDUP_REMOVED lines=10> */
.L_x_75:
[----:B------:R-:W-:Y:S05]  /*44c0*/  BSYNC B1 ;  /* 0x0000000000017941 */ /* 0x000fea0003800000 */
.L_x_74:
        /* <DEDUP_REMOVED lines=10> */
.L_x_77:
[----:B------:R-:W-:Y:S05]  /*4570*/  BSYNC B1 ;  /* 0x0000000000017941 */ /* 0x000fea0003800000 */
.L_x_76:
[----:B0--345:R-:W-:Y:S01]  /*4580*/  HADD2.F32 R2, -RZ, R18.H0_H0 ;  /* 0x20000012ff027230 */ /* 0x039fe20000004100 */
        /* <DEDUP_REMOVED lines=8> */
.L_x_79:
[----:B------:R-:W-:Y:S05]  /*4610*/  BSYNC B1 ;  /* 0x0000000000017941 */ /* 0x000fea0003800000 */
.L_x_78:
[----:B0----5:R-:W-:Y:S01]  /*4620*/  HADD2.F32 R2, -RZ, R18.H0_H0 ;  /* 0x20000012ff027230 */ /* 0x021fe20000004100 */
[----:B------:R-:W-:Y:S01]  /*4630*/  ISETP.GT.AND P1, PT, R0, 0x8, P1 ;  /* 0x000000080000780c */ /* 0x000fe20000f24270 */
[----:B------:R-:W-:Y:S03]  /*4640*/  BSSY B1, `(.L_x_80) ;  /* 0x000000a000017945 */ /* 0x000fe60003800000 */
[----:B------:R-:W-:Y:S01]  /*4650*/  FMUL R3, R2, R49 ;  /* 0x0000003102037220 */ /* 0x000fe20000400000 */
[----:B------:R-:W-:-:S03]  /*4660*/  @P0 IMAD.MOV.U32 R2, RZ, RZ, R10 ;  /* 0x000000ffff020224 */ /* 0x000fc600078e000a */
[----:B------:R-:W-:-:S05]  /*4670*/  FFMA R3, R30, R48, R3 ;  /* 0x000000301e037223 */ /* 0x000fca0000000003 */
[----:B------:R-:W-:-:S04]  /*4680*/  F2FP.F16.F32.PACK_AB R3, RZ, R3 ;  /* 0x00000003ff03723e */ /* 0x000fc800000000ff */
[----:B------:R-:W-:Y:S01]  /*4690*/  PRMT R4, R3, 0x7610, R4 ;  /* 0x0000761003047816 */ /* 0x000fe20000000004 */
[----:B------:R-:W-:-:S05]  /*46a0*/  @P0 IMAD.MOV.U32 R3, RZ, RZ, R11 ;  /* 0x000000ffff030224 */ /* 0x000fca00078e000b */
[----:B------:R0:W-:Y:S01]  /*46b0*/  @P0 STG.E.U16 desc[UR52][R2.64+0x50], R4 ;  /* 0x0000500402000986 */ /* 0x0001e2000c101534 */
[----:B------:R-:W-:Y:S05]  /*46c0*/  @!P1 BRA `(.L_x_81) ;  /* 0x0000000000049947 */ /* 0x000fea0003800000 */
[----:B------:R4:W5:Y:S02]  /*46d0*/  LDG.E.LTC128B.U16 R18, desc[UR52][R8.64+0x52] ;  /* 0x0000523408127981 */ /* 0x000964000c1e1520 */
.L_x_81:
[----:B------:R-:W-:Y:S05]  /*46e0*/  BSYNC B1 ;  /* 0x0000000000017941 */ /* 0x000fea0003800000 */
.L_x_80:
[----:B------:R-:W-:Y:S05]  /*46f0*/  @!P1 BRA `(.L_x_82) ;  /* 0x0000000400e09947 */ /* 0x000fea0003800000 */
[----:B-----5:R-:W-:-:S05]  /*4700*/  HADD2.F32 R18, -RZ, R18.H0_H0 ;  /* 0x20000012ff127230 */ /* 0x020fca0000004100 */
[----:B------:R-:W-:-:S04]  /*4710*/  FMUL R18, R18, R49 ;  /* 0x0000003112127220 */ /* 0x000fc80000400000 */
[----:B------:R-:W-:-:S05]  /*4720*/  FFMA R18, R31, R48, R18 ;  /* 0x000000301f127223 */ /* 0x000fca0000000012 */
[----:B------:R-:W-:-:S05]  /*4730*/  F2FP.F16.F32.PACK_AB R18, RZ, R18 ;  /* 0x00000012ff12723e */ /* 0x000fca00000000ff */
[----:B------:R0:W-:Y:S01]  /*4740*/  STG.E.U16 desc[UR52][R10.64+0x52], R18 ;  /* 0x000052120a007986 */ /* 0x0001e2000c101534 */
[----:B------:R-:W-:Y:S05]  /*4750*/  BRA `(.L_x_82) ;  /* 0x0000000400c87947 */ /* 0x000fea0003800000 */
.L_x_37:
[----:B------:R-:W-:Y:S01]  /*4760*/  ULDC.64 UR4, c[0x0][0x5c0] ;  /* 0x0001700000047ab9 */ /* 0x000fe20000000a00 */
[----:B------:R-:W-:Y:S01]  /*4770*/  ISETP.GT.AND P3, PT, R6, 0x1, PT ;  /* 0x000000010600780c */ /* 0x000fe20003f64270 */
[-C--:B------:R-:W-:Y:S01]  /*4780*/  FMUL R40, R40, R48.reuse ;  /* 0x0000003028287220 */ /* 0x080fe20000400000 */
[----:B------:R-:W-:Y:S01]  /*4790*/  LEA R2, P1, R60, UR4, 0x1 ;  /* 0x000000043c027c11 */ /* 0x000fe2000f8208ff */
[-C--:B------:R-:W-:Y:S01]  /*47a0*/  FMUL R41, R41, R48.reuse ;  /* 0x0000003029297220 */ /* 0x080fe20000400000 */
[----:B------:R-:W-:Y:S01]  /*47b0*/  SHF.L.U64.HI R65, R64, 0x4, R65 ;  /* 0x0000000440417819 */ /* 0x000fe20000010241 */
[-C--:B------:R-:W-:Y:S01]  /*47c0*/  FMUL R42, R42, R48.reuse ;  /* 0x000000302a2a7220 */ /* 0x080fe20000400000 */
[----:B------:R-:W-:Y:S01]  /*47d0*/  LEA.HI.X R3, R60, UR5, R5, 0x1, P1 ;  /* 0x000000053c037c11 */ /* 0x000fe200088f0c05 */
[-C--:B------:R-:W-:Y:S01]  /*47e0*/  FMUL R43, R43, R48.reuse ;  /* 0x000000302b2b7220 */ /* 0x080fe20000400000 */
[----:B------:R-:W-:Y:S01]  /*47f0*/  ISETP.GT.AND P1, PT, R0, RZ, P3 ;  /* 0x000000ff0000720c */ /* 0x000fe20001f24270 */
[----:B------:R-:W-:Y:S01]  /*4800*/  FMUL R44, R44, R48 ;  /* 0x000000302c2c7220 */ /* 0x000fe20000400000 */
[----:B------:R-:W-:Y:S01]  /*4810*/  F2FP.F16.F32.PACK_AB R40, RZ, R40 ;  /* 0x00000028ff28723e */ /* 0x000fe200000000ff */
[-C--:B------:R-:W-:Y:S01]  /*4820*/  FMUL R45, R45, R48.reuse ;  /* 0x000000302d2d7220 */ /* 0x080fe20000400000 */
[----:B------:R-:W-:Y:S01]  /*4830*/  F2FP.F16.F32.PACK_AB R41, RZ, R41 ;  /* 0x00000029ff29723e */ /* 0x000fe200000000ff */
[----:B------:R-:W-:Y:S01]  /*4840*/  FMUL R46, R46, R48 ;  /* 0x000000302e2e7220 */ /* 0x000fe20000400000 */
[----:B------:R-:W-:Y:S01]  /*4850*/  LEA R4, P4, R64, R2, 0x4 ;  /* 0x0000000240047211 */ /* 0x000fe200078820ff */
[----:B------:R-:W-:Y:S01]  /*4860*/  @P2 STG.E.U16 desc[UR52][R2.64], R40 ;  /* 0x0000002802002986 */ /* 0x000fe2000c101534 */
[----:B------:R-:W-:Y:S01]  /*4870*/  ISETP.GT.AND P2, PT, R6, 0x8, PT ;  /* 0x000000080600780c */ /* 0x000fe20003f44270 */
[-C--:B------:R-:W-:Y:S01]  /*4880*/  FMUL R47, R47, R48.reuse ;  /* 0x000000302f2f7220 */ /* 0x080fe20000400000 */
[C---:B------:R-:W-:Y:S01]  /*4890*/  ISETP.GT.AND P3, PT, R0.reuse, 0x8, P3 ;  /* 0x000000080000780c */ /* 0x040fe20001f64270 */
[----:B------:R-:W-:Y:S01]  /*48a0*/  IMAD.X R5, R65, 0x1, R3, P4 ;  /* 0x0000000141057824 */ /* 0x000fe200020e0603 */
[C---:B------:R-:W-:Y:S01]  /*48b0*/  ISETP.GT.AND P5, PT, R0.reuse, RZ, P2 ;  /* 0x000000ff0000720c */ /* 0x040fe200017a4270 */
[----:B------:R-:W-:Y:S01]  /*48c0*/  @P1 STG.E.U16 desc[UR52][R2.64+0x2], R41 ;  /* 0x0000022902001986 */ /* 0x000fe2000c101534 */
[----:B------:R-:W-:Y:S01]  /*48d0*/  ISETP.GT.AND P1, PT, R0, 0x8, P0 ;  /* 0x000000080000780c */ /* 0x000fe20000724270 */
[-C--:B------:R-:W-:Y:S01]  /*48e0*/  FMUL R32, R32, R48.reuse ;  /* 0x0000003020207220 */ /* 0x080fe20000400000 */
[----:B------:R-:W-:Y:S01]  /*48f0*/  ISETP.GT.AND P0, PT, R6, 0x9, PT ;  /* 0x000000090600780c */ /* 0x000fe20003f04270 */
[----:B------:R-:W-:Y:S01]  /*4900*/  FMUL R33, R33, R48 ;  /* 0x0000003021217220 */ /* 0x000fe20000400000 */
[----:B------:R-:W-:Y:S01]  /*4910*/  F2FP.F16.F32.PACK_AB R42, RZ, R42 ;  /* 0x0000002aff2a723e */ /* 0x000fe200000000ff */
[-C--:B------:R-:W-:Y:S01]  /*4920*/  FMUL R34, R34, R48.reuse ;  /* 0x0000003022227220 */ /* 0x080fe20000400000 */
[----:B------:R-:W-:Y:S01]  /*4930*/  ISETP.GT.AND P4, PT, R0, RZ, P0 ;  /* 0x000000ff0000720c */ /* 0x000fe20000784270 */
[-C--:B------:R-:W-:Y:S01]  /*4940*/  FMUL R35, R35, R48.reuse ;  /* 0x0000003023237220 */ /* 0x080fe20000400000 */
[----:B------:R-:W-:Y:S01]  /*4950*/  F2FP.F16.F32.PACK_AB R43, RZ, R43 ;  /* 0x0000002bff2b723e */ /* 0x000fe200000000ff */
[----:B------:R-:W-:Y:S01]  /*4960*/  FMUL R36, R36, R48 ;  /* 0x0000003024247220 */ /* 0x000fe20000400000 */
[----:B------:R-:W-:Y:S01]  /*4970*/  F2FP.F16.F32.PACK_AB R44, RZ, R44 ;  /* 0x0000002cff2c723e */ /* 0x000fe200000000ff */
[-C--:B------:R-:W-:Y:S01]  /*4980*/  FMUL R37, R37, R48.reuse ;  /* 0x0000003025257220 */ /* 0x080fe20000400000 */
[----:B------:R-:W-:Y:S01]  /*4990*/  F2FP.F16.F32.PACK_AB R45, RZ, R45 ;  /* 0x0000002dff2d723e */ /* 0x000fe200000000ff */
[----:B------:R-:W-:Y:S01]  /*49a0*/  @P1 STG.E.U16 desc[UR52][R4.64], R42 ;  /* 0x0000002a04001986 */ /* 0x000fe2000c101534 */
[----:B------:R-:W-:Y:S01]  /*49b0*/  ISETP.GT.AND P1, PT, R0, 0x8, P2 ;  /* 0x000000080000780c */ /* 0x000fe20001724270 */
[-C--:B------:R-:W-:Y:S01]  /*49c0*/  FMUL R38, R38, R48.reuse ;  /* 0x0000003026267220 */ /* 0x080fe20000400000 */
[----:B------:R-:W-:Y:S01]  /*49d0*/  ISETP.GT.AND P2, PT, R6, 0x10, PT ;  /* 0x000000100600780c */ /* 0x000fe20003f44270 */
[----:B------:R-:W-:Y:S01]  /*49e0*/  @P3 STG.E.U16 desc[UR52][R4.64+0x2], R43 ;  /* 0x0000022b04003986 */ /* 0x000fe2000c101534 */
[----:B------:R-:W-:Y:S01]  /*49f0*/  ISETP.GT.AND P3, PT, R0, 0x8, P0 ;  /* 0x000000080000780c */ /* 0x000fe20000764270 */
[-C--:B------:R-:W-:Y:S01]  /*4a00*/  FMUL R39, R39, R48.reuse ;  /* 0x0000003027277220 */ /* 0x080fe20000400000 */
[----:B------:R-:W-:Y:S01]  /*4a10*/  ISETP.GT.AND P0, PT, R6, 0x11, PT ;  /* 0x000000110600780c */ /* 0x000fe20003f04270 */
[----:B------:R-:W-:Y:S01]  /*4a20*/  @P5 STG.E.U16 desc[UR52][R2.64+0x10], R44 ;  /* 0x0000102c02005986 */ /* 0x000fe2000c101534 */
[----:B------:R-:W-:Y:S01]  /*4a30*/  ISETP.GT.AND P5, PT, R0, RZ, P2 ;  /* 0x000000ff0000720c */ /* 0x000fe200017a4270 */
[----:B------:R-:W-:Y:S01]  /*4a40*/  FMUL R24, R24, R48 ;  /* 0x0000003018187220 */ /* 0x000fe20000400000 */
[----:B------:R-:W-:Y:S01]  /*4a50*/  F2FP.F16.F32.PACK_AB R46, RZ, R46 ;  /* 0x0000002eff2e723e */ /* 0x000fe200000000ff */
[----:B------:R-:W-:Y:S01]  /*4a60*/  @P4 STG.E.U16 desc[UR52][R2.64+0x12], R45 ;  /* 0x0000122d02004986 */ /* 0x000fe2000c101534 */
[----:B------:R-:W-:Y:S01]  /*4a70*/  ISETP.GT.AND P4, PT, R0, RZ, P0 ;  /* 0x000000ff0000720c */ /* 0x000fe20000784270 */
[----:B------:R-:W-:Y:S01]  /*4a80*/  FMUL R25, R25, R48 ;  /* 0x0000003019197220 */ /* 0x000fe20000400000 */
[----:B------:R-:W-:Y:S01]  /*4a90*/  F2FP.F16.F32.PACK_AB R47, RZ, R47 ;  /* 0x0000002fff2f723e */ /* 0x000fe200000000ff */
[----:B------:R-:W-:Y:S01]  /*4aa0*/  @P1 STG.E.U16 desc[UR52][R4.64+0x10], R46 ;  /* 0x0000102e04001986 */ /* 0x000fe2000c101534 */
[----:B------:R-:W-:Y:S01]  /*4ab0*/  F2FP.F16.F32.PACK_AB R32, RZ, R32 ;  /* 0x00000020ff20723e */ /* 0x000fe200000000ff */
[-C--:B------:R-:W-:Y:S01]  /*4ac0*/  FMUL R26, R26, R48.reuse ;  /* 0x000000301a1a7220 */ /* 0x080fe20000400000 */
[----:B------:R-:W-:Y:S01]  /*4ad0*/  F2FP.F16.F32.PACK_AB R33, RZ, R33 ;  /* 0x00000021ff21723e */ /* 0x000fe200000000ff */
[----:B------:R-:W-:Y:S01]  /*4ae0*/  @P3 STG.E.U16 desc[UR52][R4.64+0x12], R47 ;  /* 0x0000122f04003986 */ /* 0x000fe2000c101534 */
[C---:B------:R-:W-:Y:S01]  /*4af0*/  ISETP.GT.AND P2, PT, R0.reuse, 0x8, P2 ;  /* 0x000000080000780c */ /* 0x040fe20001744270 */
[-C--:B------:R-:W-:Y:S01]  /*4b00*/  FMUL R27, R27, R48.reuse ;  /* 0x000000301b1b7220 */ /* 0x080fe20000400000 */
[----:B------:R-:W-:Y:S01]  /*4b10*/  ISETP.GT.AND P0, PT, R0, 0x8, P0 ;  /* 0x000000080000780c */ /* 0x000fe20000704270 */
[----:B------:R-:W-:Y:S01]  /*4b20*/  @P5 STG.E.U16 desc[UR52][R2.64+0x20], R32 ;  /* 0x0000202002005986 */ /* 0x000fe2000c101534 */
[----:B------:R-:W-:Y:S01]  /*4b30*/  ISETP.GT.AND P5, PT, R6, 0x18, PT ;  /* 0x000000180600780c */ /* 0x000fe20003fa4270 */
[----:B------:R-:W-:Y:S01]  /*4b40*/  FMUL R28, R28, R48 ;  /* 0x000000301c1c7220 */ /* 0x000fe20000400000 */
[----:B------:R-:W-:Y:S01]  /*4b50*/  F2FP.F16.F32.PACK_AB R34, RZ, R34 ;  /* 0x00000022ff22723e */ /* 0x000fe200000000ff */
[----:B------:R-:W-:Y:S01]  /*4b60*/  @P4 STG.E.U16 desc[UR52][R2.64+0x22], R33 ;  /* 0x0000222102004986 */ /* 0x000fe2000c101534 */
[----:B------:R-:W-:Y:S01]  /*4b70*/  ISETP.GT.AND P4, PT, R6, 0x19, PT ;  /* 0x000000190600780c */ /* 0x000fe20003f84270 */
[-C--:B------:R-:W-:Y:S01]  /*4b80*/  FMUL R29, R29, R48.reuse ;  /* 0x000000301d1d7220 */ /* 0x080fe20000400000 */
[----:B------:R-:W-:Y:S01]  /*4b90*/  ISETP.GT.AND P1, PT, R0, RZ, P5 ;  /* 0x000000ff0000720c */ /* 0x000fe20002f24270 */
[-C--:B------:R-:W-:Y:S01]  /*4ba0*/  FMUL R30, R30, R48.reuse ;  /* 0x000000301e1e7220 */ /* 0x080fe20000400000 */
[----:B------:R-:W-:Y:S01]  /*4bb0*/  ISETP.GT.AND P6, PT, R0, RZ, P4 ;  /* 0x000000ff0000720c */ /* 0x000fe200027c4270 */
[----:B------:R-:W-:Y:S01]  /*4bc0*/  @P2 STG.E.U16 desc[UR52][R4.64+0x20], R34 ;  /* 0x0000202204002986 */ /* 0x000fe2000c101534 */
[----:B------:R-:W-:Y:S01]  /*4bd0*/  F2FP.F16.F32.PACK_AB R35, RZ, R35 ;  /* 0x00000023ff23723e */ /* 0x000fe200000000ff */
[----:B------:R-:W-:Y:S01]  /*4be0*/  FMUL R31, R31, R48 ;  /* 0x000000301f1f7220 */ /* 0x000fe20000400000 */
[----:B------:R-:W-:-:S02]  /*4bf0*/  F2FP.F16.F32.PACK_AB R36, RZ, R36 ;  /* 0x00000024ff24723e */ /* 0x000fc400000000ff */
[----:B------:R-:W-:Y:S01]  /*4c00*/  F2FP.F16.F32.PACK_AB R37, RZ, R37 ;  /* 0x00000025ff25723e */ /* 0x000fe200000000ff */
[----:B------:R-:W-:Y:S01]  /*4c10*/  @P0 STG.E.U16 desc[UR52][R4.64+0x22], R35 ;  /* 0x0000222304000986 */ /* 0x000fe2000c101534 */
[----:B------:R-:W-:Y:S02]  /*4c20*/  ISETP.GT.AND P5, PT, R0, 0x8, P5 ;  /* 0x000000080000780c */ /* 0x000fe40002fa4270 */
[----:B------:R-:W-:Y:S01]  /*4c30*/  ISETP.GT.AND P3, PT, R6, 0x20, PT ;  /* 0x000000200600780c */ /* 0x000fe20003f64270 */
[----:B------:R-:W-:Y:S01]  /*4c40*/  @P1 STG.E.U16 desc[UR52][R2.64+0x30], R36 ;  /* 0x0000302402001986 */ /* 0x000fe2000c101534 */
[C---:B------:R-:W-:Y:S02]  /*4c50*/  ISETP.GT.AND P4, PT, R0.reuse, 0x8, P4 ;  /* 0x000000080000780c */ /* 0x040fe40002784270 */
[----:B------:R-:W-:Y:S01]  /*4c60*/  F2FP.F16.F32.PACK_AB R38, RZ, R38 ;  /* 0x00000026ff26723e */ /* 0x000fe200000000ff */
[----:B------:R-:W-:Y:S01]  /*4c70*/  @P6 STG.E.U16 desc[UR52][R2.64+0x32], R37 ;  /* 0x0000322502006986 */ /* 0x000fe2000c101534 */
[----:B------:R-:W-:-:S02]  /*4c80*/  ISETP.GT.AND P6, PT, R0, RZ, P3 ;  /* 0x000000ff0000720c */ /* 0x000fc40001fc4270 */
[----:B------:R-:W-:Y:S02]  /*4c90*/  F2FP.F16.F32.PACK_AB R39, RZ, R39 ;  /* 0x00000027ff27723e */ /* 0x000fe400000000ff */
[C---:B------:R-:W-:Y:S01]  /*4ca0*/  ISETP.GT.AND P2, PT, R6.reuse, 0x21, PT ;  /* 0x000000210600780c */ /* 0x040fe20003f44270 */
[----:B------:R-:W-:Y:S01]  /*4cb0*/  @P5 STG.E.U16 desc[UR52][R4.64+0x30], R38 ;  /* 0x0000302604005986 */ /* 0x000fe2000c101534 */
[----:B------:R-:W-:Y:S02]  /*4cc0*/  F2FP.F16.F32.PACK_AB R24, RZ, R24 ;  /* 0x00000018ff18723e */ /* 0x000fe400000000ff */
[C---:B------:R-:W-:Y:S01]  /*4cd0*/  ISETP.GT.AND P1, PT, R6.reuse, 0x28, PT ;  /* 0x000000280600780c */ /* 0x040fe20003f24270 */
[----:B------:R-:W-:Y:S01]  /*4ce0*/  @P4 STG.E.U16 desc[UR52][R4.64+0x32], R39 ;  /* 0x0000322704004986 */ /* 0x000fe2000c101534 */
[----:B------:R-:W-:Y:S02]  /*4cf0*/  ISETP.GT.AND P0, PT, R6, 0x29, PT ;  /* 0x000000290600780c */ /* 0x000fe40003f04270 */
[C---:B------:R-:W-:Y:S01]  /*4d00*/  ISETP.GT.AND P4, PT, R0.reuse, RZ, P2 ;  /* 0x000000ff0000720c */ /* 0x040fe20001784270 */
[----:B------:R-:W-:Y:S01]  /*4d10*/  @P6 STG.E.U16 desc[UR52][R2.64+0x40], R24 ;  /* 0x0000401802006986 */ /* 0x000fe2000c101534 */
[----:B------:R-:W-:-:S02]  /*4d20*/  ISETP.GT.AND P3, PT, R0, 0x8, P3 ;  /* 0x000000080000780c */ /* 0x000fc40001f64270 */
[C---:B------:R-:W-:Y:S02]  /*4d30*/  ISETP.GT.AND P2, PT, R0.reuse, 0x8, P2 ;  /* 0x000000080000780c */ /* 0x040fe40001744270 */
[C---:B------:R-:W-:Y:S02]  /*4d40*/  ISETP.GT.AND P5, PT, R0.reuse, RZ, P1 ;  /* 0x000000ff0000720c */ /* 0x040fe40000fa4270 */
[C---:B------:R-:W-:Y:S02]  /*4d50*/  ISETP.GT.AND P6, PT, R0.reuse, RZ, P0 ;  /* 0x000000ff0000720c */ /* 0x040fe400007c4270 */
[----:B------:R-:W-:Y:S02]  /*4d60*/  ISETP.GT.AND P1, PT, R0, 0x8, P1 ;  /* 0x000000080000780c */ /* 0x000fe40000f24270 */
[----:B------:R-:W-:Y:S02]  /*4d70*/  F2FP.F16.F32.PACK_AB R25, RZ, R25 ;  /* 0x00000019ff19723e */ /* 0x000fe400000000ff */
[----:B------:R-:W-:-:S02]  /*4d80*/  F2FP.F16.F32.PACK_AB R26, RZ, R26 ;  /* 0x0000001aff1a723e */ /* 0x000fc400000000ff */
[----:B------:R-:W-:Y:S01]  /*4d90*/  F2FP.F16.F32.PACK_AB R27, RZ, R27 ;  /* 0x0000001bff1b723e */ /* 0x000fe200000000ff */
[----:B------:R-:W-:Y:S01]  /*4da0*/  @P4 STG.E.U16 desc[UR52][R2.64+0x42], R25 ;  /* 0x0000421902004986 */ /* 0x000fe2000c101534 */
[----:B------:R-:W-:Y:S02]  /*4db0*/  ISETP.GT.AND P0, PT, R0, 0x8, P0 ;  /* 0x000000080000780c */ /* 0x000fe40000704270 */
[----:B------:R-:W-:Y:S01]  /*4dc0*/  F2FP.F16.F32.PACK_AB R28, RZ, R28 ;  /* 0x0000001cff1c723e */ /* 0x000fe200000000ff */
[----:B------:R-:W-:Y:S01]  /*4dd0*/  @P3 STG.E.U16 desc[UR52][R4.64+0x40], R26 ;  /* 0x0000401a04003986 */ /* 0x000fe2000c101534 */
[----:B------:R-:W-:Y:S02]  /*4de0*/  F2FP.F16.F32.PACK_AB R29, RZ, R29 ;  /* 0x0000001dff1d723e */ /* 0x000fe400000000ff */
[----:B------:R-:W-:Y:S01]  /*4df0*/  F2FP.F16.F32.PACK_AB R30, RZ, R30 ;  /* 0x0000001eff1e723e */ /* 0x000fe200000000ff */
[----:B------:R-:W-:Y:S01]  /*4e00*/  @P2 STG.E.U16 desc[UR52][R4.64+0x42], R27 ;  /* 0x0000421b04002986 */ /* 0x000fe2000c101534 */
[----:B------:R-:W-:-:S03]  /*4e10*/  F2FP.F16.F32.PACK_AB R31, RZ, R31 ;  /* 0x0000001fff1f723e */ /* 0x000fc600000000ff */
[----:B------:R-:W-:Y:S04]  /*4e20*/  @P5 STG.E.U16 desc[UR52][R2.64+0x50], R28 ;  /* 0x0000501c02005986 */ /* 0x000fe8000c101534 */
[----:B------:R0:W-:Y:S02]  /*4e30*/  @P6 STG.E.U16 desc[UR52][R2.64+0x52], R29 ;  /* 0x0000521d02006986 */ /* 0x0001e4000c101534 */
[----:B0-----:R-:W-:Y:S02]  /*4e40*/  @P1 IMAD.MOV.U32 R2, RZ, RZ, R4 ;  /* 0x000000ffff021224 */ /* 0x001fe400078e0004 */
[----:B------:R-:W-:-:S05]  /*4e50*/  @P1 IMAD.MOV.U32 R3, RZ, RZ, R5 ;  /* 0x000000ffff031224 */ /* 0x000fca00078e0005 */
[----:B------:R0:W-:Y:S04]  /*4e60*/  @P1 STG.E.U16 desc[UR52][R2.64+0x50], R30 ;  /* 0x0000501e02001986 */ /* 0x0001e8000c101534 */
[----:B------:R0:W-:Y:S02]  /*4e70*/  @P0 STG.E.U16 desc[UR52][R4.64+0x52], R31 ;  /* 0x0000521f04000986 */ /* 0x0001e4000c101534 */
.L_x_82:
[----:B------:R-:W-:Y:S05]  /*4e80*/  BSYNC B0 ;  /* 0x0000000000007941 */ /* 0x000fea0003800000 */
.L_x_36:
[----:B0-----:R-:W-:Y:S01]  /*4e90*/  IMAD.U32 R2, RZ, RZ, UR50 ;  /* 0x00000032ff027e24 */ /* 0x001fe2000f8e00ff */
[----:B------:R-:W-:Y:S01]  /*4ea0*/  ULDC.64 UR4, c[0x0][0x650] ;  /* 0x0001940000047ab9 */ /* 0x000fe20000000a00 */
[----:B------:R-:W-:Y:S01]  /*4eb0*/  IMAD.U32 R0, RZ, RZ, UR39 ;  /* 0x00000027ff007e24 */ /* 0x000fe2000f8e00ff */
[----:B------:R0:W-:Y:S01]  /*4ec0*/  SYNCS.ARRIVE.TRANS64.A1T0 RZ, [R56+UR44], RZ ;  /* 0x000000ff38ff79a7 */ /* 0x0001e2000810002c */
[----:B------:R-:W-:Y:S01]  /*4ed0*/  IMAD.U32 R3, RZ, RZ, UR51 ;  /* 0x00000033ff037e24 */ /* 0x000fe2000f8e00ff */
[C---:B------:R-:W-:Y:S01]  /*4ee0*/  LEA R16, P0, R2.reuse, R16, 0x1 ;  /* 0x0000001002107211 */ /* 0x040fe200078008ff */
[----:B-----5:R-:W-:Y:S02]  /*4ef0*/  IMAD.MOV.U32 R18, RZ, RZ, -0x1 ;  /* 0xffffffffff127424 */ /* 0x020fe400078e00ff */
[----:B------:R-:W-:Y:S01]  /*4f00*/  IMAD.MOV.U32 R19, RZ, RZ, -0x1 ;  /* 0xffffffffff137424 */ /* 0x000fe200078e00ff */
[----:B------:R-:W-:Y:S01]  /*4f10*/  LEA.HI.X R17, R2, R17, R0, 0x1, P0 ;  /* 0x0000001102117211 */ /* 0x000fe200000f0c00 */
[----:B------:R-:W-:Y:S01]  /*4f20*/  IMAD.MOV.U32 R2, RZ, RZ, -0x1 ;  /* 0xffffffffff027424 */ /* 0x000fe200078e00ff */
[----:B------:R-:W-:-:S02]  /*4f30*/  ISETP.GE.U32.AND P0, PT, R16, UR4, PT ;  /* 0x0000000410007c0c */ /* 0x000fc4000bf06070 */
[----:B------:R-:W-:Y:S02]  /*4f40*/  PRMT R0, RZ, 0x7610, R0 ;  /* 0x00007610ff007816 */ /* 0x000fe40000000000 */
[----:B------:R-:W-:-:S13]  /*4f50*/  ISETP.GE.U32.AND.EX P0, PT, R17, UR5, PT, P0 ;  /* 0x0000000511007c0c */ /* 0x000fda000bf06100 */
[----:B0-----:R-:W-:Y:S05]  /*4f60*/  @P0 BRA `(.L_x_83) ;  /* 0x00000004008c0947 */ /* 0x001fea0003800000 */
[----:B------:R-:W0:Y:S01]  /*4f70*/  S2UR UR6, SR_CTAID.X ;  /* 0x00000000000679c3 */ /* 0x000e220000002500 */
[----:B------:R-:W-:Y:S01]  /*4f80*/  ULDC.64 UR4, c[0x0][0x628] ;  /* 0x00018a0000047ab9 */ /* 0x000fe20000000a00 */
[----:B------:R-:W-:Y:S01]  /*4f90*/  ULDC UR7, c[0x0][0x150] ;  /* 0x0000540000077ab9 */ /* 0x000fe20000000800 */
[----:B------:R-:W-:Y:S01]  /*4fa0*/  ISETP.NE.U32.AND P0, PT, RZ, UR4, PT ;  /* 0x00000004ff007c0c */ /* 0x000fe2000bf05070 */
[----:B------:R-:W-:Y:S01]  /*4fb0*/  ULDC UR15, c[0x0][0x630] ;  /* 0x00018c00000f7ab9 */ /* 0x000fe20000000800 */
[C---:B------:R-:W-:Y:S01]  /*4fc0*/  R2UR UR16, R16.reuse ;  /* 0x00000000101072ca */ /* 0x040fe200000e0000 */
[----:B------:R-:W-:Y:S01]  /*4fd0*/  ULDC UR18, c[0x0][0x154] ;  /* 0x0000550000127ab9 */ /* 0x000fe20000000800 */
[----:B------:R-:W-:Y:S01]  /*4fe0*/  ISETP.NE.AND.EX P0, PT, RZ, UR5, PT, P0 ;  /* 0x00000005ff007c0c */ /* 0x000fe2000bf05300 */
[----:B------:R-:W1:Y:S01]  /*4ff0*/  S2UR UR20, SR_CTAID.Y ;  /* 0x00000000001479c3 */ /* 0x000e620000002600 */
[----:B------:R-:W-:Y:S02]  /*5000*/  R2UR UR17, R17 ;  /* 0x00000000111172ca */ /* 0x000fe400000e0000 */
[----:B------:R-:W-:-:S02]  /*5010*/  R2UR UR12, R16 ;  /* 0x00000000100c72ca */ /* 0x000fc400000e0000 */
[----:B------:R-:W-:Y:S02]  /*5020*/  R2UR UR13, R17 ;  /* 0x00000000110d72ca */ /* 0x000fe400000e0000 */
[----:B0-----:R-:W-:-:S05]  /*5030*/  I2FP.F32.U32 R0, UR6 ;  /* 0x0000000600007c45 */ /* 0x001fca0008201000 */
[----:B------:R-:W-:-:S04]  /*5040*/  FMUL R0, R0, UR7 ;  /* 0x0000000700007c20 */ /* 0x000fc80008400000 */
[----:B------:R0:W0:Y:S01]  /*5050*/  F2I.U32.TRUNC.NTZ R2, R0 ;  /* 0x0000000000027305 */ /* 0x000022000020f000 */
[----:B-1----:R-:W-:Y:S05]  /*5060*/  @!P0 BRA `(.L_x_84) ;  /* 0x0000000000308947 */ /* 0x002fea0003800000 */
        /* <DEDUP_REMOVED lines=12> */
.L_x_84:
[----:B------:R-:W-:Y:S01]  /*5130*/  USHF.R.U64 UR12, UR12, UR15, UR13 ;  /* 0x0000000f0c0c7299 */ /* 0x000fe2000800120d */
[----:B0-----:R-:W-:Y:S01]  /*5140*/  I2FP.F32.U32 R0, UR20 ;  /* 0x0000001400007c45 */ /* 0x001fe20008201000 */
[----:B------:R-:W-:Y:S02]  /*5150*/  USHF.R.U32.HI UR4, URZ, UR15, UR13 ;  /* 0x0000000f3f047299 */ /* 0x000fe4000801160d */
[----:B------:R-:W-:Y:S02]  /*5160*/  UIADD3 UR7, UP0, URZ, -UR12, URZ ;  /* 0x8000000c3f077290 */ /* 0x000fe4000ff1e03f */
[----:B------:R-:W-:Y:S01]  /*5170*/  FMUL R0, R0, UR18 ;  /* 0x0000001200007c20 */ /* 0x000fe20008400000 */
[----:B------:R-:W-:Y:S01]  /*5180*/  ULDC.64 UR10, c[0x0][0x620] ;  /* 0x00018800000a7ab9 */ /* 0x000fe20000000a00 */
[----:B------:R-:W-:Y:S01]  /*5190*/  UIADD3.X UR4, URZ, ~UR4, URZ, UP0, !UPT ;  /* 0x800000043f047290 */ /* 0x000fe200087fe43f */
[----:B------:R-:W-:Y:S01]  /*51a0*/  UMOV UR8, UR16 ;  /* 0x0000001000087c82 */ /* 0x000fe20008000000 */
[----:B------:R-:W-:-:S02]  /*51b0*/  UMOV UR9, UR17 ;  /* 0x0000001100097c82 */ /* 0x000fc40008000000 */
[----:B------:R-:W0:Y:S01]  /*51c0*/  F2I.U32.TRUNC.NTZ R0, R0 ;  /* 0x0000000000007305 */ /* 0x000e22000020f000 */
[----:B------:R-:W-:Y:S01]  /*51d0*/  UIMAD UR4, UR4, UR10, URZ ;  /* 0x0000000a040472a4 */ /* 0x000fe2000f8e023f */
[----:B------:R-:W-:Y:S01]  /*51e0*/  R2UR UR17, R2 ;  /* 0x00000000021172ca */ /* 0x000fe200000e0000 */
[----:B------:R-:W-:Y:S02]  /*51f0*/  UIMAD.WIDE.U32 UR8, UR7, UR10, UR8 ;  /* 0x0000000a070872a5 */ /* 0x000fe4000f8e0008 */
[----:B------:R-:W-:Y:S01]  /*5200*/  UIMAD UR7, UR7, UR11, UR4 ;  /* 0x0000000b070772a4 */ /* 0x000fe2000f8e0204 */
[----:B------:R-:W-:Y:S01]  /*5210*/  ULDC UR23, c[0x0][0x658] ;  /* 0x0001960000177ab9 */ /* 0x000fe20000000800 */
[----:B------:R-:W-:Y:S02]  /*5220*/  UMOV UR15, 0xffffffff ;  /* 0xffffffff000f7882 */ /* 0x000fe40000000000 */
[----:B------:R-:W-:Y:S01]  /*5230*/  UIADD3 UR7, UR9, UR7, URZ ;  /* 0x0000000709077290 */ /* 0x000fe2000fffe03f */
[----:B------:R-:W-:Y:S01]  /*5240*/  ULDC UR10, c[0x0][0x618] ;  /* 0x00018600000a7ab9 */ /* 0x000fe20000000800 */
[----:B------:R-:W-:Y:S01]  /*5250*/  ULDC.64 UR4, c[0x0][0x640] ;  /* 0x0001900000047ab9 */ /* 0x000fe20000000a00 */
[----:B------:R-:W-:Y:S01]  /*5260*/  USHF.L.U32 UR19, UR15, UR23, URZ ;  /* 0x000000170f137299 */ /* 0x000fe2000800063f */
[----:B------:R-:W-:Y:S01]  /*5270*/  ISETP.NE.U32.AND P0, PT, RZ, UR4, PT ;  /* 0x00000004ff007c0c */ /* 0x000fe2000bf05070 */
[----:B------:R-:W-:Y:S01]  /*5280*/  USHF.R.U64 UR15, UR8, UR10, UR7 ;  /* 0x0000000a080f7299 */ /* 0x000fe20008001207 */
[----:B0-----:R-:W-:Y:S01]  /*5290*/  R2UR UR11, R0 ;  /* 0x00000000000b72ca */ /* 0x001fe200000e0000 */
[----:B------:R-:W-:Y:S01]  /*52a0*/  USHF.R.U32.HI UR7, URZ, UR10, UR7 ;  /* 0x0000000a3f077299 */ /* 0x000fe20008011607 */
[----:B------:R-:W-:Y:S01]  /*52b0*/  ISETP.NE.AND.EX P0, PT, RZ, UR5, PT, P0 ;  /* 0x00000005ff007c0c */ /* 0x000fe2000bf05300 */
[----:B------:R-:W-:Y:S01]  /*52c0*/  ULDC UR22, c[0x0][0x608] ;  /* 0x0001820000167ab9 */ /* 0x000fe20000000800 */
[----:B------:R-:W-:-:S02]  /*52d0*/  UIADD3 UR8, -UR17, URZ, URZ ;  /* 0x0000003f11087290 */ /* 0x000fc4000fffe13f */
[----:B------:R-:W-:Y:S02]  /*52e0*/  USHF.R.U64 UR18, UR15, UR22, UR7 ;  /* 0x000000160f127299 */ /* 0x000fe40008001207 */
[----:B------:R-:W-:Y:S01]  /*52f0*/  USHF.R.U32.HI UR7, URZ, UR22, UR7 ;  /* 0x000000163f077299 */ /* 0x000fe20008011607 */
[----:B------:R-:W-:Y:S01]  /*5300*/  UMOV UR16, 0x1 ;  /* 0x0000000100107882 */ /* 0x000fe20000000000 */
[----:B------:R-:W-:Y:S02]  /*5310*/  ULDC UR21, c[0x0][0x144] ;  /* 0x0000510000157ab9 */ /* 0x000fe40000000800 */
[----:B------:R-:W-:Y:S01]  /*5320*/  USHF.R.U64 UR17, UR18, UR23, UR7 ;  /* 0x0000001712117299 */ /* 0x000fe20008001207 */
[----:B------:R-:W-:Y:S01]  /*5330*/  ULDC UR13, c[0x0][0x600] ;  /* 0x00018000000d7ab9 */ /* 0x000fe20000000800 */
[----:B------:R-:W-:Y:S02]  /*5340*/  UIADD3 UR22, -UR11, URZ, URZ ;  /* 0x0000003f0b167290 */ /* 0x000fe4000fffe13f */
[----:B------:R-:W-:-:S02]  /*5350*/  USHF.L.U32 UR16, UR16, UR23, URZ ;  /* 0x0000001710107299 */ /* 0x000fc4000800063f */
[----:B------:R-:W-:Y:S02]  /*5360*/  USHF.R.U32.HI UR11, URZ, UR23, UR7 ;  /* 0x000000173f0b7299 */ /* 0x000fe40008011607 */
[----:B------:R-:W-:Y:S02]  /*5370*/  UIADD3 UR14, UR13, -0x1, URZ ;  /* 0xffffffff0d0e7890 */ /* 0x000fe4000fffe03f */
[----:B------:R-:W-:Y:S02]  /*5380*/  ULOP3.LUT UR19, URZ, UR19, URZ, 0x33, !UPT ;  /* 0x000000133f137292 */ /* 0x000fe4000f8e333f */
[----:B------:R-:W-:Y:S01]  /*5390*/  UIMAD UR23, UR21, UR8, UR6 ;  /* 0x00000008151772a4 */ /* 0x000fe2000f8e0206 */
[----:B------:R-:W-:Y:S01]  /*53a0*/  ULDC UR26, c[0x0][0x148] ;  /* 0x00005200001a7ab9 */ /* 0x000fe20000000800 */
[----:B------:R-:W-:Y:S01]  /*53b0*/  ULDC UR24, c[0x0][0x648] ;  /* 0x0001920000187ab9 */ /* 0x000fe20000000800 */
[----:B------:R-:W-:Y:S01]  /*53c0*/  ULDC UR25, c[0x0][0x638] ;  /* 0x00018e0000197ab9 */ /* 0x000fe20000000800 */
        /* <DEDUP_REMOVED lines=12> */
.L_x_85:
[----:B------:R-:W-:Y:S01]  /*5490*/  UISETP.NE.AND UP0, UPT, UR38, URZ, UPT ;  /* 0x0000003f2600728c */ /* 0x000fe2000bf05270 */
[----:B------:R-:W-:Y:S01]  /*54a0*/  IMAD.MOV.U32 R0, RZ, RZ, 0x1 ;  /* 0x00000001ff007424 */ /* 0x000fe200078e00ff */
[----:B------:R-:W-:Y:S01]  /*54b0*/  USHF.R.U64 UR4, UR10, UR24, UR11 ;  /* 0x000000180a047299 */ /* 0x000fe2000800120b */
[----:B------:R-:W-:Y:S01]  /*54c0*/  IMAD.U32 R19, RZ, RZ, UR12 ;  /* 0x0000000cff137e24 */ /* 0x000fe2000f8e00ff */
[----:B------:R-:W-:Y:S02]  /*54d0*/  ULOP3.LUT UR19, UR18, UR19, URZ, 0xc0, !UPT ;  /* 0x0000001312137292 */ /* 0x000fe4000f8ec03f */
[----:B------:R-:W-:Y:S02]  /*54e0*/  UIADD3 UR5, -UR4, URZ, URZ ;  /* 0x0000003f04057290 */ /* 0x000fe4000fffe13f */
[----:B------:R-:W-:Y:S02]  /*54f0*/  ULOP3.LUT UR14, UR15, UR14, URZ, 0xc0, !UPT ;  /* 0x0000000e0f0e7292 */ /* 0x000fe4000f8ec03f */
[----:B------:R-:W-:-:S02]  /*5500*/  UIMAD UR4, UR16, UR4, UR19 ;  /* 0x00000004100472a4 */ /* 0x000fc4000f8e0213 */
[----:B------:R-:W-:Y:S02]  /*5510*/  @UP0 UIMAD UR23, UR26, UR22, UR20 ;  /* 0x000000161a1702a4 */ /* 0x000fe4000f8e0214 */
[----:B------:R-:W-:-:S03]  /*5520*/  UIMAD UR17, UR5, UR25, UR17 ;  /* 0x00000019051172a4 */ /* 0x000fc6000f8e0211 */
[----:B------:R-:W-:Y:S01]  /*5530*/  ULDC UR5, c[0x0][0x610] ;  /* 0x0001840000057ab9 */ /* 0x000fe20000000800 */
[----:B------:R-:W-:Y:S02]  /*5540*/  UIMAD UR17, UR17, UR13, UR14 ;  /* 0x0000000d111172a4 */ /* 0x000fe4000f8e020e */
[----:B------:R-:W-:-:S04]  /*5550*/  UIMAD UR4, UR4, UR5, UR23 ;  /* 0x00000005040472a4 */ /* 0x000fc8000f8e0217 */
[----:B------:R-:W-:Y:S02]  /*5560*/  USEL UR5, UR17, UR4, !UP0 ;  /* 0x0000000411057287 */ /* 0x000fe4000c000000 */
[----:B------:R-:W-:-:S04]  /*5570*/  USEL UR4, UR4, UR17, !UP0 ;  /* 0x0000001104047287 */ /* 0x000fc8000c000000 */
[----:B------:R-:W-:Y:S02]  /*5580*/  IMAD.U32 R2, RZ, RZ, UR5 ;  /* 0x00000005ff027e24 */ /* 0x000fe4000f8e00ff */
[----:B------:R-:W-:-:S07]  /*5590*/  IMAD.U32 R18, RZ, RZ, UR4 ;  /* 0x00000004ff127e24 */ /* 0x000fce000f8e00ff */
.L_x_83:
[----:B------:R-:W-:Y:S02]  /*55a0*/  LOP3.LUT P0, RZ, R0, 0xff, RZ, 0xc0, !PT ;  /* 0x000000ff00ff7812 */ /* 0x000fe4000780c0ff */
[----:B------:R-:W-:-:S11]  /*55b0*/  LOP3.LUT R62, R62, 0x1, RZ, 0x3c, !PT ;  /* 0x000000013e3e7812 */ /* 0x000fd600078e3cff */
[----:B------:R-:W-:Y:S05]  /*55c0*/  @P0 BRA `(.L_x_86) ;  /* 0xffffffc000bc0947 */ /* 0x000fea000383ffff */
[----:B------:R-:W-:Y:S05]  /*55d0*/  EXIT ;  /* 0x000000000000794d */ /* 0x000fea0003800000 */
.L_x_17:
[----:B------:R-:W-:-:S08]  /*55e0*/  ISETP.NE.AND P0, PT, RZ, UR6, PT ;  /* 0x00000006ff007c0c */ /* 0x000fd0000bf05270 */
[----:B------:R-:W0:-:S00]  /*55f0*/  USETMAXREG.DEALLOC.CTAPOOL 0x28 ;  /* 0x00000028000079c8 */ /* 0x000e0000080e0500 */
[----:B------:R-:W-:Y:S05]  /*5600*/  @P0 EXIT ;  /* 0x000000000000094d */ /* 0x000fea0003800000 */
[----:B0-----:R-:W-:Y:S01]  /*5610*/  LOP3.LUT P0, RZ, R0, 0xff, RZ, 0xc0, !PT ;  /* 0x000000ff00ff7812 */ /* 0x001fe2000780c0ff */
[----:B------:R-:W-:Y:S02]  /*5620*/  IMAD.MOV.U32 R8, RZ, RZ, 0x1 ;  /* 0x00000001ff087424 */ /* 0x000fe400078e00ff */
[----:B------:R-:W-:-:S10]  /*5630*/  IMAD.MOV.U32 R0, RZ, RZ, RZ ;  /* 0x000000ffff007224 */ /* 0x000fd400078e00ff */
[----:B------:R-:W-:Y:S05]  /*5640*/  @!P0 BRA `(.L_x_87) ;  /* 0x0000000c005c8947 */ /* 0x000fea0003800000 */
[----:B------:R-:W0:Y:S01]  /*5650*/  S2R R11, SR_CgaCtaId ;  /* 0x00000000000b7919 */ /* 0x000e220000008800 */
[----:B------:R-:W-:Y:S01]  /*5660*/  LOP3.LUT P0, RZ, R3, 0x1f, RZ, 0xc0, !PT ;  /* 0x0000001f03ff7812 */ /* 0x000fe2000780c0ff */
[----:B------:R-:W-:Y:S01]  /*5670*/  ULDC UR5, c[0x0][0x658] ;  /* 0x0001960000057ab9 */ /* 0x000fe20000000800 */
[----:B------:R-:W-:Y:S01]  /*5680*/  UMOV UR6, 0xffffffff ;  /* 0xffffffff00067882 */ /* 0x000fe20000000000 */
[----:B------:R-:W-:Y:S01]  /*5690*/  BSSY B0, `(.L_x_87) ;  /* 0x00000d2000007945 */ /* 0x000fe20003800000 */
[----:B------:R-:W-:Y:S01]  /*56a0*/  USHF.L.U32 UR6, UR6, UR5, URZ ;  /* 0x0000000506067299 */ /* 0x000fe2000800063f */
[C---:B------:R-:W-:Y:S01]  /*56b0*/  ISETP.NE.AND P3, PT, R4.reuse, RZ, PT ;  /* 0x000000ff0400720c */ /* 0x040fe20003f65270 */
[----:B------:R-:W-:Y:S01]  /*56c0*/  IMAD.MOV.U32 R9, RZ, RZ, 0x1 ;  /* 0x00000001ff097424 */ /* 0x000fe200078e00ff */
[----:B------:R-:W-:Y:S01]  /*56d0*/  ISETP.NE.OR P0, PT, R4, RZ, !P0 ;  /* 0x000000ff0400720c */ /* 0x000fe20004705670 */
[----:B------:R-:W-:Y:S01]  /*56e0*/  IMAD.MOV.U32 R8, RZ, RZ, 0x1 ;  /* 0x00000001ff087424 */ /* 0x000fe200078e00ff */
[----:B------:R-:W-:Y:S01]  /*56f0*/  ULDC UR4, c[0x0][0x600] ;  /* 0x0001800000047ab9 */ /* 0x000fe20000000800 */
[----:B------:R-:W-:Y:S01]  /*5700*/  IMAD.MOV.U32 R0, RZ, RZ, RZ ;  /* 0x000000ffff007224 */ /* 0x000fe200078e00ff */
[----:B------:R-:W-:Y:S01]  /*5710*/  UMOV UR7, 0x1 ;  /* 0x0000000100077882 */ /* 0x000fe20000000000 */
[----:B------:R-:W-:-:S02]  /*5720*/  UIADD3 UR21, UR37, 0x1, URZ ;  /* 0x0000000125157890 */ /* 0x000fc4000fffe03f */
[----:B------:R-:W-:Y:S02]  /*5730*/  ULOP3.LUT UR13, UR40, 0x2, URZ, 0xfc, !UPT ;  /* 0x00000002280d7892 */ /* 0x000fe4000f8efc3f */
[----:B------:R-:W-:Y:S02]  /*5740*/  UIADD3 UR4, UR4, -0x1, URZ ;  /* 0xffffffff04047890 */ /* 0x000fe4000fffe03f */
[----:B------:R-:W-:Y:S02]  /*5750*/  USHF.L.U32 UR5, UR7, UR5, URZ ;  /* 0x0000000507057299 */ /* 0x000fe4000800063f */
[----:B------:R-:W-:Y:S01]  /*5760*/  ULOP3.LUT UR6, URZ, UR6, URZ, 0x33, !UPT ;  /* 0x000000063f067292 */ /* 0x000fe2000f8e333f */
[----:B------:R-:W-:Y:S01]  /*5770*/  ULDC.64 UR30, c[0x0][0x198] ;  /* 0x00006600001e7ab9 */ /* 0x000fe20000000a00 */
[----:B0-----:R-:W-:-:S10]  /*5780*/  LOP3.LUT R11, R11, 0x1, RZ, 0xc0, !PT ;  /* 0x000000010b0b7812 */ /* 0x001fd400078ec0ff */
.L_x_99:
[----:B------:R-:W-:-:S03]  /*5790*/  UMOV UR7, 0xffffffff ;  /* 0xffffffff00077882 */ /* 0x000fc60000000000 */
[----:B------:R-:W-:Y:S05]  /*57a0*/  BRA.DIV UR7, `(.L_x_88) ;  /* 0x0000001207ac7947 */ /* 0x000fea000b800000 */
[----:B------:R-:W-:-:S13]  /*57b0*/  ELECT P6, URZ, PT ;  /* 0x00000000003f782f */ /* 0x000fda00038c0000 */
.L_x_116:
[----:B------:R-:W0:Y:S01]  /*57c0*/  LDC R3, c[0x0][0x28c] ;  /* 0x0000a300ff037b82 */ /* 0x000e220000000800 */
[----:B------:R-:W-:Y:S01]  /*57d0*/  BSSY B1, `(.L_x_89) ;  /* 0x0000048000017945 */ /* 0x000fe20003800000 */
[----:B0-----:R-:W-:-:S13]  /*57e0*/  ISETP.LT.OR P6, PT, R3, 0x1, !P6 ;  /* 0x000000010300780c */ /* 0x001fda00077c1670 */
[----:B------:R-:W-:Y:S05]  /*57f0*/  @P6 BRA `(.L_x_90) ;  /* 0x0000000400146947 */ /* 0x000fea0003800000 */
[----:B------:R-:W-:Y:S02]  /*5800*/  IMAD R3, R2, 0x2, R11 ;  /* 0x0000000202037824 */ /* 0x000fe400078e020b */
[----:B------:R-:W-:Y:S02]  /*5810*/  IMAD.SHL.U32 R18, R18, 0x40, RZ ;  /* 0x0000004012127824 */ /* 0x000fe400078e00ff */
[----:B------:R-:W-:Y:S02]  /*5820*/  IMAD.MOV.U32 R12, RZ, RZ, RZ ;  /* 0x000000ffff0c7224 */ /* 0x000fe400078e00ff */
[----:B------:R-:W-:Y:S02]  /*5830*/  IMAD.U32 R13, RZ, RZ, UR21 ;  /* 0x00000015ff0d7e24 */ /* 0x000fe4000f8e00ff */
[----:B------:R-:W-:Y:S02]  /*5840*/  IMAD.MOV.U32 R2, RZ, RZ, R8 ;  /* 0x000000ffff027224 */ /* 0x000fe400078e0008 */
[----:B------:R-:W-:-:S02]  /*5850*/  IMAD.MOV.U32 R4, RZ, RZ, R0 ;  /* 0x000000ffff047224 */ /* 0x000fc400078e0000 */
[----:B------:R-:W-:-:S07]  /*5860*/  IMAD R6, R3, 0x18, RZ ;  /* 0x0000001803067824 */ /* 0x000fce00078e02ff */
.L_x_94:
[----:B------:R-:W0:Y:S01]  /*5870*/  S2R R10, SR_CgaCtaId ;  /* 0x00000000000a7919 */ /* 0x000e220000008800 */
[----:B------:R-:W-:Y:S01]  /*5880*/  MOV R3, 0x400 ;  /* 0x0000040000037802 */ /* 0x000fe20000000f00 */
[----:B------:R-:W1:Y:S03]  /*5890*/  @!P3 LDC R5, c[0x0][0x500] ;  /* 0x00014000ff05bb82 */ /* 0x000e660000000800 */
[----:B0-----:R-:W-:Y:S02]  /*58a0*/  LEA R7, R10, R3, 0x18 ;  /* 0x000000030a077211 */ /* 0x001fe400078ec0ff */
[----:B------:R-:W-:-:S03]  /*58b0*/  SHF.L.U32 R3, R2, 0x1f, RZ ;  /* 0x0000001f02037819 */ /* 0x000fc600000006ff */
[----:B------:R-:W-:-:S04]  /*58c0*/  IMAD R10, R4, 0x8, R7 ;  /* 0x00000008040a7824 */ /* 0x000fc800078e0207 */
[----:B------:R-:W0:Y:S02]  /*58d0*/  SYNCS.PHASECHK.TRANS64.TRYWAIT P1, [R10+URZ+0x40], R3 ;  /* 0x000040030a0075a7 */ /* 0x000e24000802017f */
[----:B01----:R-:W-:Y:S05]  /*58e0*/  @!P1 BRA `(.L_x_91) ;  /* 0x00000010007c9947 */ /* 0x003fea0003800000 */
.L_x_117:
[----:B------:R-:W-:Y:S01]  /*58f0*/  UPRMT UR7, UR13, 0x9910, URZ ;  /* 0x000099100d077896 */ /* 0x000fe2000800003f */
[----:B------:R1:W-:Y:S03]  /*5900*/  @!P3 SYNCS.ARRIVE.TRANS64 RZ, [R10+URZ], R5 ;  /* 0x000000050affb9a7 */ /* 0x0003e6000800003f */
[----:B------:R-:W-:-:S06]  /*5910*/  UISETP.NE.AND UP0, UPT, UR7, 0x2, UPT ;  /* 0x000000020700788c */ /* 0x000fcc000bf05270 */
[----:B------:R-:W-:-:S13]  /*5920*/  PLOP3.LUT P1, PT, PT, PT, UP0, 0x80, 0x0 ;  /* 0x000000000000781c */ /* 0x000fda0003f2f008 */
[----:B-1----:R-:W-:Y:S05]  /*5930*/  @P1 BRA `(.L_x_92) ;  /* 0x0000000000041947 */ /* 0x002fea0003800000 */
[----:B------:R-:W-:Y:S01]  /*5940*/  BPT.TRAP 0x1 ;  /* 0x000000040000795c */ /* 0x000fe20000300000 */
.L_x_92:
[----:B------:R-:W-:Y:S05]  /*5950*/  @P0 BRA `(.L_x_93) ;  /* 0x0000000000040947 */ /* 0x000fea0003800000 */
[----:B------:R-:W-:Y:S01]  /*5960*/  BPT.TRAP 0x1 ;  /* 0x000000040000795c */ /* 0x000fe20000300000 */
.L_x_93:
[----:B0-----:R-:W-:Y:S01]  /*5970*/  IMAD R3, R4, 0x4, R11 ;  /* 0x0000000404037824 */ /* 0x001fe200078e020b */
[----:B------:R-:W-:Y:S01]  /*5980*/  R2UR UR34, R12 ;  /* 0x000000000c2272ca */ /* 0x000fe200000e0000 */
[--C-:B------:R-:W-:Y:S01]  /*5990*/  IMAD R5, R4, 0x4000, R7.reuse ;  /* 0x0000400004057824 */ /* 0x100fe200078e0207 */
[----:B------:R-:W-:Y:S01]  /*59a0*/  R2UR UR33, R10 ;  /* 0x000000000a2172ca */ /* 0x000fe200000e0000 */
[----:B------:R-:W-:Y:S01]  /*59b0*/  IMAD R3, R3, 0x600, RZ ;  /* 0x0000060003037824 */ /* 0x000fe200078e02ff */
[----:B------:R-:W-:Y:S01]  /*59c0*/  R2UR UR36, R19 ;  /* 0x00000000132472ca */ /* 0x000fe200000e0000 */
[----:B------:R-:W-:Y:S01]  /*59d0*/  VIADD R13, R13, 0xffffffff ;  /* 0xffffffff0d0d7836 */ /* 0x000fe20000000000 */
[----:B------:R-:W-:Y:S01]  /*59e0*/  R2UR UR24, R5 ;  /* 0x00000000051872ca */ /* 0x000fe200000e0000 */
[----:B------:R-:W-:Y:S01]  /*59f0*/  IMAD R3, R3, 0x2, R7 ;  /* 0x0000000203037824 */ /* 0x000fe200078e0207 */
[----:B------:R-:W-:Y:S01]  /*5a00*/  R2UR UR35, R18 ;  /* 0x00000000122372ca */ /* 0x000fe200000e0000 */
[----:B------:R-:W-:Y:S01]  /*5a10*/  UIADD3 UR14, UP0, UR30, 0xf0, URZ ;  /* 0x000000f01e0e7890 */ /* 0x000fe2000ff1e03f */
[----:B------:R-:W-:Y:S01]  /*5a20*/  R2UR UR19, R6 ;  /* 0x00000000061372ca */ /* 0x000fe200000e0000 */
[----:B------:R-:W-:Y:S01]  /*5a30*/  UIADD3 UR42, UP1, UR30, 0x1f0, URZ ;  /* 0x000001f01e2a7890 */ /* 0x000fe2000ff3e03f */
[----:B------:R-:W-:Y:S01]  /*5a40*/  R2UR UR8, R3 ;  /* 0x00000000030872ca */ /* 0x000fe200000e0000 */
[----:B------:R-:W-:Y:S01]  /*5a50*/  UIADD3.X UR15, URZ, UR31, URZ, UP0, !UPT ;  /* 0x0000001f3f0f7290 */ /* 0x000fe200087fe43f */
[----:B------:R-:W-:Y:S01]  /*5a60*/  ISETP.GT.AND P2, PT, R13, 0x1, PT ;  /* 0x000000010d00780c */ /* 0x000fe20003f44270 */
[----:B------:R-:W-:Y:S01]  /*5a70*/  UIADD3 UR26, UR34, 0x40, URZ ;  /* 0x00000040221a7890 */ /* 0x000fe2000fffe03f */
[----:B------:R-:W-:Y:S01]  /*5a80*/  VIADD R4, R4, 0x1 ;  /* 0x0000000104047836 */ /* 0x000fe20000000000 */
[----:B------:R-:W-:Y:S01]  /*5a90*/  UIADD3.X UR43, URZ, UR31, URZ, UP1, !UPT ;  /* 0x0000001f3f2b7290 */ /* 0x000fe20008ffe43f */
[----:B------:R-:W-:Y:S01]  /*5aa0*/  VIADD R12, R12, 0x80 ;  /* 0x000000800c0c7836 */ /* 0x000fe20000000000 */
[----:B------:R-:W-:-:S02]  /*5ab0*/  UIADD3 UR32, UR24, 0x180, URZ ;  /* 0x0000018018207890 */ /* 0x000fc4000fffe03f */
[----:B------:R-:W-:Y:S01]  /*5ac0*/  UIADD3 UR24, UR24, 0x2180, URZ ;  /* 0x0000218018187890 */ /* 0x000fe2000fffe03f */
[----:B------:R-:W-:Y:S01]  /*5ad0*/  ISETP.NE.AND P1, PT, R4, 0x8, PT ;  /* 0x000000080400780c */ /* 0x000fe20003f25270 */
[----:B------:R-:W-:Y:S01]  /*5ae0*/  UMOV UR22, 0x0 ;  /* 0x0000000000167882 */ /* 0x000fe20000000000 */
[----:B------:R-:W-:Y:S01]  /*5af0*/  UMOV UR23, 0x10000000 ;  /* 0x1000000000177882 */ /* 0x000fe20000000000 */
[----:B------:R-:W-:Y:S01]  /*5b00*/  UIADD3 UR16, UR8, 0x20180, URZ ;  /* 0x0002018008107890 */ /* 0x000fe2000fffe03f */
[----:B------:R-:W-:Y:S01]  /*5b10*/  SEL R3, RZ, 0x1, P1 ;  /* 0x00000001ff037807 */ /* 0x000fe20000800000 */
[----:B------:R-:W-:Y:S01]  /*5b20*/  UIADD3 UR8, UR8, 0x21980, URZ ;  /* 0x0002198008087890 */ /* 0x000fe2000fffe03f */
[----:B------:R0:W-:Y:S01]  /*5b30*/  UTMALDG.3D [UR32], [UR14], desc[UR22] ;  /* 0x000016200e0075b4 */ /* 0x0001e20008011000 */
[----:B------:R-:W-:Y:S01]  /*5b40*/  UMOV UR25, UR33 ;  /* 0x0000002100197c82 */ /* 0x000fe20008000000 */
[----:B------:R-:W-:Y:S01]  /*5b50*/  UMOV UR28, UR36 ;  /* 0x00000024001c7c82 */ /* 0x000fe20008000000 */
[----:B------:R-:W-:Y:S01]  /*5b60*/  UMOV UR27, UR35 ;  /* 0x00000023001b7c82 */ /* 0x000fe20008000000 */
[----:B------:R-:W-:Y:S01]  /*5b70*/  UMOV UR7, 0x30000 ;  /* 0x0003000000077882 */ /* 0x000fe20000000000 */
[----:B------:R-:W-:Y:S01]  /*5b80*/  UMOV UR17, UR33 ;  /* 0x0000002100117c82 */ /* 0x000fe20008000000 */
[----:B------:R-:W-:Y:S01]  /*5b90*/  UMOV UR18, UR34 ;  /* 0x0000002200127c82 */ /* 0x000fe20008000000 */
[----:B------:R-:W-:Y:S01]  /*5ba0*/  UMOV UR20, UR36 ;  /* 0x0000002400147c82 */ /* 0x000fe20008000000 */
[----:B------:R-:W-:Y:S01]  /*5bb0*/  UMOV UR9, UR33 ;  /* 0x0000002100097c82 */ /* 0x000fe20008000000 */
[----:B------:R-:W-:Y:S01]  /*5bc0*/  UMOV UR11, UR19 ;  /* 0x00000013000b7c82 */ /* 0x000fe20008000000 */
[----:B------:R-:W-:Y:S01]  /*5bd0*/  UMOV UR12, UR36 ;  /* 0x00000024000c7c82 */ /* 0x000fe20008000000 */
[----:B------:R0:W-:Y:S01]  /*5be0*/  UTMALDG.3D [UR24], [UR14], desc[UR22] ;  /* 0x000016180e0075b4 */ /* 0x0001e20008011000 */
[----:B------:R-:W-:Y:S01]  /*5bf0*/  UMOV UR10, UR26 ;  /* 0x0000001a000a7c82 */ /* 0x000fe20008000000 */
[----:B------:R-:W-:-:S02]  /*5c00*/  LOP3.LUT R2, R2, R3, RZ, 0x3c, !PT ;  /* 0x0000000302027212 */ /* 0x000fc400078e3cff */
[----:B------:R-:W-:Y:S01]  /*5c10*/  SEL R4, R4, RZ, P1 ;  /* 0x000000ff04047207 */ /* 0x000fe20000800000 */
[----:B------:R0:W-:Y:S01]  /*5c20*/  UTMALDG.3D.MULTICAST [UR16], [UR42], UR7, desc[UR22] ;  /* 0x000016102a0073b4 */ /* 0x0001e20008011807 */
[----:B------:R0:W-:Y:S02]  /*5c30*/  UTMALDG.3D.MULTICAST [UR8], [UR42], UR7, desc[UR22] ;  /* 0x000016082a0073b4 */ /* 0x0001e40008011807 */
[----:B0-----:R-:W-:Y:S05]  /*5c40*/  @P2 BRA `(.L_x_94) ;  /* 0xfffffffc00082947 */ /* 0x001fea000383ffff */
.L_x_90:
[----:B------:R-:W-:Y:S05]  /*5c50*/  BSYNC B1 ;  /* 0x0000000000017941 */ /* 0x000fea0003800000 */
.L_x_89:
[----:B------:R-:W-:Y:S01]  /*5c60*/  LOP3.LUT P4, RZ, R9, 0xff, RZ, 0xc0, !PT ;  /* 0x000000ff09ff7812 */ /* 0x000fe2000788c0ff */
[----:B------:R-:W-:Y:S01]  /*5c70*/  VIADD R0, R0, UR37 ;  /* 0x0000002500007c36 */ /* 0x000fe20008000000 */
[----:B------:R-:W-:Y:S01]  /*5c80*/  ULDC.64 UR8, c[0x0][0x650] ;  /* 0x0001940000087ab9 */ /* 0x000fe20000000a00 */
[----:B------:R-:W-:Y:S01]  /*5c90*/  BSSY B1, `(.L_x_95) ;  /* 0x000006f000017945 */ /* 0x000fe20003800000 */
[----:B------:R-:W-:Y:S01]  /*5ca0*/  IMAD.MOV.U32 R18, RZ, RZ, -0x1 ;  /* 0xffffffffff127424 */ /* 0x000fe200078e00ff */
[----:B------:R-:W-:Y:S01]  /*5cb0*/  PRMT R9, RZ, 0x7610, R9 ;  /* 0x00007610ff097816 */ /* 0x000fe20000000009 */
[----:B------:R-:W-:Y:S01]  /*5cc0*/  IMAD.MOV.U32 R19, RZ, RZ, -0x1 ;  /* 0xffffffffff137424 */ /* 0x000fe200078e00ff */
[C---:B------:R-:W-:Y:S02]  /*5cd0*/  ISETP.GT.U32.AND P1, PT, R0.reuse, 0x7, PT ;  /* 0x000000070000780c */ /* 0x040fe40003f24070 */
[----:B------:R-:W-:Y:S02]  /*5ce0*/  SHF.R.U32.HI R2, RZ, 0x3, R0 ;  /* 0x00000003ff027819 */ /* 0x000fe40000011600 */
[----:B------:R-:W-:-:S02]  /*5cf0*/  LOP3.LUT R0, R0, 0x7, RZ, 0xc0, !PT ;  /* 0x0000000700007812 */ /* 0x000fc400078ec0ff */
[----:B------:R-:W0:Y:S01]  /*5d00*/  @P4 S2R R4, SR_CgaCtaId ;  /* 0x0000000000044919 */ /* 0x000e220000008800 */
[----:B------:R-:W-:Y:S02]  /*5d10*/  @P4 MOV R3, 0x400 ;  /* 0x0000040000034802 */ /* 0x000fe40000000f00 */
[----:B------:R-:W-:-:S04]  /*5d20*/  LOP3.LUT R2, R2, 0x1, RZ, 0xc0, !PT ;  /* 0x0000000102027812 */ /* 0x000fc800078ec0ff */
[----:B------:R-:W-:Y:S02]  /*5d30*/  ISETP.NE.U32.AND P2, PT, R2, 0x1, PT ;  /* 0x000000010200780c */ /* 0x000fe40003f45070 */
[----:B0-----:R-:W-:Y:S01]  /*5d40*/  @P4 LEA R3, R4, R3, 0x18 ;  /* 0x0000000304034211 */ /* 0x001fe200078ec0ff */
[----:B------:R-:W-:-:S03]  /*5d50*/  IMAD.U32 R4, RZ, RZ, UR37 ;  /* 0x00000025ff047e24 */ /* 0x000fc6000f8e00ff */
[----:B------:R0:W-:Y:S01]  /*5d60*/  @P4 SYNCS.ARRIVE.TRANS64.A1T0 RZ, [R3+URZ+0xb8], RZ ;  /* 0x0000b8ff03ff49a7 */ /* 0x0001e2000810003f */
[----:B------:R-:W-:Y:S02]  /*5d70*/  IADD3 R16, P4, R16, UR50, RZ ;  /* 0x0000003210107c10 */ /* 0x000fe4000ff9e0ff */
[----:B------:R-:W-:Y:S02]  /*5d80*/  ISETP.LT.U32.AND P1, PT, R4, 0x8, P1 ;  /* 0x000000080400780c */ /* 0x000fe40000f21070 */
[----:B------:R-:W-:Y:S02]  /*5d90*/  IADD3.X R17, R17, UR39, RZ, P4, !PT ;  /* 0x0000002711117c10 */ /* 0x000fe4000a7fe4ff */
[----:B------:R-:W-:Y:S02]  /*5da0*/  ISETP.GE.U32.AND P4, PT, R16, UR8, PT ;  /* 0x0000000810007c0c */ /* 0x000fe4000bf86070 */
[----:B0-----:R-:W-:Y:S02]  /*5db0*/  SEL R3, RZ, 0x1, !P1 ;  /* 0x00000001ff037807 */ /* 0x001fe40004800000 */
[----:B------:R-:W-:-:S02]  /*5dc0*/  ISETP.GE.U32.AND.EX P1, PT, R17, UR9, PT, P4 ;  /* 0x0000000911007c0c */ /* 0x000fc4000bf26140 */
[----:B------:R-:W-:-:S04]  /*5dd0*/  ISETP.GT.U32.AND P2, PT, R4, 0x7, !P2 ;  /* 0x000000070400780c */ /* 0x000fc80005744070 */
[----:B------:R-:W-:-:S04]  /*5de0*/  SEL R2, RZ, 0x1, !P2 ;  /* 0x00000001ff027807 */ /* 0x000fc80005000000 */
[--C-:B------:R-:W-:Y:S01]  /*5df0*/  LOP3.LUT R8, R2, R8, R3.reuse, 0x96, !PT ;  /* 0x0000000802087212 */ /* 0x100fe200078e9603 */
[----:B------:R-:W-:Y:S01]  /*5e00*/  IMAD.MOV.U32 R2, RZ, RZ, -0x1 ;  /* 0xffffffffff027424 */ /* 0x000fe200078e00ff */
[----:B------:R-:W-:Y:S01]  /*5e10*/  PRMT R3, RZ, 0x7610, R3 ;  /* 0x00007610ff037816 */ /* 0x000fe20000000003 */
[----:B------:R-:W-:Y:S06]  /*5e20*/  @P1 BRA `(.L_x_96) ;  /* 0x0000000400541947 */ /* 0x000fec0003800000 */
[----:B------:R-:W0:Y:S01]  /*5e30*/  S2UR UR7, SR_CTAID.X ;  /* 0x00000000000779c3 */ /* 0x000e220000002500 */
[----:B------:R-:W-:Y:S01]  /*5e40*/  ULDC.64 UR8, c[0x0][0x628] ;  /* 0x00018a0000087ab9 */ /* 0x000fe20000000a00 */
[----:B------:R-:W-:Y:S01]  /*5e50*/  ULDC UR10, c[0x0][0x150] ;  /* 0x00005400000a7ab9 */ /* 0x000fe20000000800 */
[----:B------:R-:W-:Y:S01]  /*5e60*/  ISETP.NE.U32.AND P1, PT, RZ, UR8, PT ;  /* 0x00000008ff007c0c */ /* 0x000fe2000bf25070 */
[----:B------:R-:W-:Y:S01]  /*5e70*/  ULDC UR11, c[0x0][0x630] ;  /* 0x00018c00000b7ab9 */ /* 0x000fe20000000800 */
[----:B------:R-:W-:Y:S01]  /*5e80*/  ULDC UR14, c[0x0][0x154] ;  /* 0x00005500000e7ab9 */ /* 0x000fe20000000800 */
[----:B------:R-:W-:Y:S01]  /*5e90*/  IMAD.MOV.U32 R2, RZ, RZ, R16 ;  /* 0x000000ffff027224 */ /* 0x000fe200078e0010 */
[----:B------:R-:W-:Y:S01]  /*5ea0*/  ISETP.NE.AND.EX P1, PT, RZ, UR9, PT, P1 ;  /* 0x00000009ff007c0c */ /* 0x000fe2000bf25310 */
[----:B------:R-:W1:Y:S01]  /*5eb0*/  S2UR UR12, SR_CTAID.Y ;  /* 0x00000000000c79c3 */ /* 0x000e620000002600 */
[----:B0-----:R-:W-:-:S05]  /*5ec0*/  I2FP.F32.U32 R3, UR7 ;  /* 0x0000000700037c45 */ /* 0x001fca0008201000 */
[----:B------:R-:W-:Y:S01]  /*5ed0*/  FMUL R10, R3, UR10 ;  /* 0x0000000a030a7c20 */ /* 0x000fe20008400000 */
[----:B------:R-:W-:-:S05]  /*5ee0*/  IMAD.MOV.U32 R3, RZ, RZ, R17 ;  /* 0x000000ffff037224 */ /* 0x000fca00078e0011 */
[----:B------:R-:W-:Y:S05]  /*5ef0*/  @!P1 BRA `(.L_x_97) ;  /* 0x0000000000289947 */ /* 0x000fea0003800000 */
[----:B------:R-:W-:Y:S02]  /*5f00*/  ULDC UR10, c[0x0][0x634] ;  /* 0x00018d00000a7ab9 */ /* 0x000fe40000000800 */
[----:B------:R-:W-:-:S05]  /*5f10*/  IADD3 R7, P1, R16, UR10, RZ ;  /* 0x0000000a10077c10 */ /* 0x000fca000ff3e0ff */
[----:B------:R-:W-:-:S04]  /*5f20*/  IMAD.X R13, RZ, RZ, R17, P1 ;  /* 0x000000ffff0d7224 */ /* 0x000fc800008e0611 */
[----:B------:R-:W-:-:S04]  /*5f30*/  IMAD.WIDE.U32 R4, R13, UR8, RZ ;  /* 0x000000080d047c25 */ /* 0x000fc8000f8e00ff */
[----:B------:R-:W-:-:S04]  /*5f40*/  IMAD.WIDE.U32 R4, P1, R7, UR9, R4 ;  /* 0x0000000907047c25 */ /* 0x000fc8000f820004 */
[----:B------:R-:W-:-:S04]  /*5f50*/  IMAD.WIDE.U32 R6, R7, UR8, RZ ;  /* 0x0000000807067c25 */ /* 0x000fc8000f8e00ff */
[----:B------:R-:W-:Y:S01]  /*5f60*/  IMAD.X R3, RZ, RZ, RZ, P1 ;  /* 0x000000ffff037224 */ /* 0x000fe200008e06ff */
[----:B------:R-:W-:Y:S01]  /*5f70*/  IADD3 RZ, P1, R7, R4, RZ ;  /* 0x0000000407ff7210 */ /* 0x000fe20007f3e0ff */
[----:B------:R-:W-:-:S04]  /*5f80*/  IMAD.MOV.U32 R2, RZ, RZ, R5 ;  /* 0x000000ffff027224 */ /* 0x000fc800078e0005 */
[----:B------:R-:W-:-:S08]  /*5f90*/  IMAD.WIDE.U32.X R2, R13, UR9, R2, P1 ;  /* 0x000000090d027c25 */ /* 0x000fd000088e0402 */
.L_x_97:
[--C-:B------:R-:W-:Y:S01]  /*5fa0*/  SHF.R.U64 R19, R2, UR11, R3.reuse ;  /* 0x0000000b02137c19 */ /* 0x100fe20008001203 */
[----:B------:R-:W0:Y:S01]  /*5fb0*/  F2I.U32.TRUNC.NTZ R10, R10 ;  /* 0x0000000a000a7305 */ /* 0x000e22000020f000 */
[----:B------:R-:W-:Y:S01]  /*5fc0*/  SHF.R.U32.HI R2, RZ, UR11, R3 ;  /* 0x0000000bff027c19 */ /* 0x000fe20008011603 */
[----:B------:R-:W-:Y:S01]  /*5fd0*/  ULDC.64 UR8, c[0x0][0x620] ;  /* 0x0001880000087ab9 */ /* 0x000fe20000000a00 */
[----:B------:R-:W-:Y:S01]  /*5fe0*/  IADD3 R5, P1, RZ, -R19, RZ ;  /* 0x80000013ff057210 */ /* 0x000fe20007f3e0ff */
[----:B------:R-:W-:Y:S01]  /*5ff0*/  ULDC UR11, c[0x0][0x658] ;  /* 0x00019600000b7ab9 */ /* 0x000fe20000000800 */
[----:B-1----:R-:W-:Y:S01]  /*6000*/  I2FP.F32.U32 R4, UR12 ;  /* 0x0000000c00047c45 */ /* 0x002fe20008201000 */
[----:B------:R-:W-:Y:S02]  /*6010*/  ULDC UR16, c[0x0][0x648] ;  /* 0x0001920000107ab9 */ /* 0x000fe40000000800 */
[----:B------:R-:W-:Y:S02]  /*6020*/  IMAD.X R2, RZ, RZ, ~R2, P1 ;  /* 0x000000ffff027224 */ /* 0x000fe400008e0e02 */
[----:B------:R-:W-:Y:S01]  /*6030*/  FMUL R6, R4, UR14 ;  /* 0x0000000e04067c20 */ /* 0x000fe20008400000 */
[----:B------:R-:W-:Y:S01]  /*6040*/  ULDC.64 UR14, c[0x0][0x640] ;  /* 0x00019000000e7ab9 */ /* 0x000fe20000000a00 */
[----:B------:R-:W-:Y:S01]  /*6050*/  IMAD R4, R2, UR8, RZ ;  /* 0x0000000802047c24 */ /* 0x000fe2000f8e02ff */
[----:B------:R-:W-:Y:S01]  /*6060*/  ISETP.NE.U32.AND P1, PT, RZ, UR14, PT ;  /* 0x0000000eff007c0c */ /* 0x000fe2000bf25070 */
[C---:B------:R-:W-:Y:S01]  /*6070*/  IMAD.WIDE.U32 R2, R5.reuse, UR8, R16 ;  /* 0x0000000805027c25 */ /* 0x040fe2000f8e0010 */
[----:B0-----:R-:W-:Y:S01]  /*6080*/  R2UR UR8, R10 ;  /* 0x000000000a0872ca */ /* 0x001fe200000e0000 */
[----:B------:R-:W0:Y:S01]  /*6090*/  F2I.U32.TRUNC.NTZ R6, R6 ;  /* 0x0000000600067305 */ /* 0x000e22000020f000 */
[----:B------:R-:W1:Y:S01]  /*60a0*/  LDC R10, c[0x0][0x610] ;  /* 0x00018400ff0a7b82 */ /* 0x000e620000000800 */
[----:B------:R-:W-:Y:S01]  /*60b0*/  IMAD R5, R5, UR9, R4 ;  /* 0x0000000905057c24 */ /* 0x000fe2000f8e0204 */
[----:B------:R-:W-:Y:S01]  /*60c0*/  ULDC UR9, c[0x0][0x618] ;  /* 0x0001860000097ab9 */ /* 0x000fe20000000800 */
[----:B------:R-:W-:-:S02]  /*60d0*/  ISETP.NE.AND.EX P1, PT, RZ, UR15, PT, P1 ;  /* 0x0000000fff007c0c */ /* 0x000fc4000bf25310 */
[----:B------:R-:W-:-:S05]  /*60e0*/  IMAD.IADD R3, R3, 0x1, R5 ;  /* 0x0000000103037824 */ /* 0x000fca00078e0205 */
[--C-:B------:R-:W-:Y:S02]  /*60f0*/  SHF.R.U64 R12, R2, UR9, R3.reuse ;  /* 0x00000009020c7c19 */ /* 0x100fe40008001203 */
[----:B------:R-:W-:Y:S01]  /*6100*/  SHF.R.U32.HI R3, RZ, UR9, R3 ;  /* 0x00000009ff037c19 */ /* 0x000fe20008011603 */
[----:B------:R-:W-:Y:S01]  /*6110*/  ULDC UR9, c[0x0][0x608] ;  /* 0x0001820000097ab9 */ /* 0x000fe20000000800 */
[----:B0-----:R-:W-:Y:S02]  /*6120*/  R2UR UR10, R6 ;  /* 0x00000000060a72ca */ /* 0x001fe400000e0000 */
[--C-:B------:R-:W-:Y:S02]  /*6130*/  SHF.R.U64 R14, R12, UR9, R3.reuse ;  /* 0x000000090c0e7c19 */ /* 0x100fe40008001203 */
[----:B------:R-:W-:Y:S01]  /*6140*/  SHF.R.U32.HI R3, RZ, UR9, R3 ;  /* 0x00000009ff037c19 */ /* 0x000fe20008011603 */
[----:B------:R-:W-:-:S03]  /*6150*/  UIADD3 UR9, -UR8, URZ, URZ ;  /* 0x0000003f08097290 */ /* 0x000fc6000fffe13f */
[--C-:B------:R-:W-:Y:S01]  /*6160*/  SHF.R.U64 R15, R14, UR11, R3.reuse ;  /* 0x0000000b0e0f7c19 */ /* 0x100fe20008001203 */
[----:B------:R-:W-:Y:S01]  /*6170*/  ULDC UR8, c[0x0][0x144] ;  /* 0x0000510000087ab9 */ /* 0x000fe20000000800 */
[----:B------:R-:W-:-:S03]  /*6180*/  SHF.R.U32.HI R3, RZ, UR11, R3 ;  /* 0x0000000bff037c19 */ /* 0x000fc60008011603 */
[----:B------:R-:W-:Y:S01]  /*6190*/  IMAD.MOV.U32 R2, RZ, RZ, R15 ;  /* 0x000000ffff027224 */ /* 0x000fe200078e000f */
[----:B------:R-:W-:Y:S06]  /*61a0*/  @!P1 BRA `(.L_x_98) ;  /* 0x0000000000289947 */ /* 0x000fec0003800000 */
        /* <DEDUP_REMOVED lines=10> */
.L_x_98:
[----:B------:R-:W-:Y:S01]  /*6250*/  UISETP.NE.AND UP0, UPT, UR38, URZ, UPT ;  /* 0x0000003f2600728c */ /* 0x000fe2000bf05270 */
[----:B------:R-:W-:Y:S01]  /*6260*/  SHF.R.U64 R3, R2, UR16, R3 ;  /* 0x0000001002037c19 */ /* 0x000fe20008001203 */
[----:B------:R-:W-:Y:S01]  /*6270*/  UIADD3 UR10, -UR10, URZ, URZ ;  /* 0x0000003f0a0a7290 */ /* 0x000fe2000fffe13f */
[----:B------:R-:W-:Y:S01]  /*6280*/  LOP3.LUT R2, R14, UR6, RZ, 0xc0, !PT ;  /* 0x000000060e027c12 */ /* 0x000fe2000f8ec0ff */
[----:B------:R-:W-:Y:S01]  /*6290*/  UIMAD UR7, UR8, UR9, UR7 ;  /* 0x00000009080772a4 */ /* 0x000fe2000f8e0207 */
[----:B------:R-:W-:Y:S01]  /*62a0*/  LOP3.LUT R5, R12, UR4, RZ, 0xc0, !PT ;  /* 0x000000040c057c12 */ /* 0x000fe2000f8ec0ff */
[----:B------:R-:W-:Y:S01]  /*62b0*/  IMAD.MOV R4, RZ, RZ, -R3 ;  /* 0x000000ffff047224 */ /* 0x000fe200078e0a03 */
[----:B------:R-:W-:Y:S01]  /*62c0*/  ULDC UR8, c[0x0][0x148] ;  /* 0x0000520000087ab9 */ /* 0x000fe20000000800 */
[----:B------:R-:W-:Y:S01]  /*62d0*/  IMAD R3, R3, UR5, R2 ;  /* 0x0000000503037c24 */ /* 0x000fe2000f8e0202 */
[----:B------:R-:W-:Y:S02]  /*62e0*/  PLOP3.LUT P1, PT, PT, PT, UP0, 0x80, 0x0 ;  /* 0x000000000000781c */ /* 0x000fe40003f2f008 */
[----:B------:R-:W-:-:S03]  /*62f0*/  @UP0 UIMAD UR7, UR8, UR10, UR12 ;  /* 0x0000000a080702a4 */ /* 0x000fc6000f8e020c */
[----:B------:R-:W-:Y:S02]  /*6300*/  ULDC UR8, c[0x0][0x638] ;  /* 0x00018e0000087ab9 */ /* 0x000fe40000000800 */
[----:B------:R-:W-:Y:S02]  /*6310*/  IMAD R2, R4, UR8, R15 ;  /* 0x0000000804027c24 */ /* 0x000fe4000f8e020f */
[----:B-1----:R-:W-:Y:S01]  /*6320*/  IMAD R10, R3, R10, UR7 ;  /* 0x00000007030a7e24 */ /* 0x002fe2000f8e020a */
[----:B------:R-:W-:Y:S01]  /*6330*/  ULDC UR7, c[0x0][0x600] ;  /* 0x0001800000077ab9 */ /* 0x000fe20000000800 */
[----:B------:R-:W-:Y:S02]  /*6340*/  IMAD.MOV.U32 R3, RZ, RZ, 0x1 ;  /* 0x00000001ff037424 */ /* 0x000fe400078e00ff */
[----:B------:R-:W-:-:S05]  /*6350*/  IMAD R5, R2, UR7, R5 ;  /* 0x0000000702057c24 */ /* 0x000fca000f8e0205 */
[----:B------:R-:W-:Y:S02]  /*6360*/  SEL R2, R5, R10, !P1 ;  /* 0x0000000a05027207 */ /* 0x000fe40004800000 */
[----:B------:R-:W-:-:S07]  /*6370*/  SEL R18, R10, R5, !P1 ;  /* 0x000000050a127207 */ /* 0x000fce0004800000 */
.L_x_96:
[----:B------:R-:W-:Y:S05]  /*6380*/  BSYNC B1 ;  /* 0x0000000000017941 */ /* 0x000fea0003800000 */
.L_x_95:
[----:B------:R-:W-:-:S13]  /*6390*/  LOP3.LUT P1, RZ, R3, 0xff, RZ, 0xc0, !PT ;  /* 0x000000ff03ff7812 */ /* 0x000fda000782c0ff */
[----:B------:R-:W-:Y:S05]  /*63a0*/  @P1 BRA `(.L_x_99) ;  /* 0xfffffff000f81947 */ /* 0x000fea000383ffff */
[----:B------:R-:W-:Y:S05]  /*63b0*/  BSYNC B0 ;  /* 0x0000000000007941 */ /* 0x000fea0003800000 */
.L_x_87:
[----:B------:R-:W-:-:S03]  /*63c0*/  UMOV UR7, 0xffffffff ;  /* 0xffffffff00077882 */ /* 0x000fc60000000000 */
[----:B------:R-:W-:Y:S05]  /*63d0*/  BRA.DIV UR7, `(.L_x_100) ;  /* 0x0000000607d47947 */ /* 0x000fea000b800000 */
[----:B------:R-:W-:-:S13]  /*63e0*/  ELECT P6, URZ, PT ;  /* 0x00000000003f782f */ /* 0x000fda00038c0000 */
.L_x_120:
[----:B------:R-:W-:Y:S04]  /*63f0*/  BSSY B0, `(.L_x_101) ;  /* 0x0000050000007945 */ /* 0x000fe80003800000 */
[----:B------:R-:W-:Y:S05]  /*6400*/  @!P6 BRA `(.L_x_102) ;  /* 0x000000040038e947 */ /* 0x000fea0003800000 */
[----:B------:R-:W-:-:S04]  /*6410*/  ULOP3.LUT UR7, UR40, 0x2, URZ, 0xfc, !UPT ;  /* 0x0000000228077892 */ /* 0x000fc8000f8efc3f */
[----:B------:R-:W-:-:S06]  /*6420*/  UISETP.NE.AND UP0, UPT, UR7, 0x3, UPT ;  /* 0x000000030700788c */ /* 0x000fcc000bf05270 */
[----:B------:R-:W-:-:S13]  /*6430*/  PLOP3.LUT P0, PT, PT, PT, UP0, 0x80, 0x0 ;  /* 0x000000000000781c */ /* 0x000fda0003f0f008 */
[----:B------:R-:W-:Y:S05]  /*6440*/  @!P0 BRA `(.L_x_103) ;  /* 0x0000000000048947 */ /* 0x000fea0003800000 */
[----:B------:R-:W-:Y:S01]  /*6450*/  BPT.TRAP 0x1 ;  /* 0x000000040000795c */ /* 0x000fe20000300000 */
.L_x_103:
[----:B------:R-:W0:Y:S01]  /*6460*/  S2R R3, SR_CgaCtaId ;  /* 0x0000000000037919 */ /* 0x000e220000008800 */
[----:B------:R-:W-:-:S04]  /*6470*/  MOV R2, 0x400 ;  /* 0x0000040000027802 */ /* 0x000fc80000000f00 */
[----:B0-----:R-:W-:Y:S02]  /*6480*/  LEA R3, R3, R2, 0x18 ;  /* 0x0000000203037211 */ /* 0x001fe400078ec0ff */
[----:B------:R-:W-:-:S03]  /*6490*/  SHF.L.U32 R2, R8, 0x1f, RZ ;  /* 0x0000001f08027819 */ /* 0x000fc600000006ff */
[----:B------:R-:W-:-:S04]  /*64a0*/  VIADD R3, R3, 0x40 ;  /* 0x0000004003037836 */ /* 0x000fc80000000000 */
[C---:B------:R-:W-:Y:S02]  /*64b0*/  IMAD R7, R0.reuse, 0x8, R3 ;  /* 0x0000000800077824 */ /* 0x040fe400078e0203 */
[----:B------:R-:W-:Y:S02]  /*64c0*/  VIADD R0, R0, 0x1 ;  /* 0x0000000100007836 */ /* 0x000fe40000000000 */
[----:B------:R-:W0:Y:S03]  /*64d0*/  SYNCS.PHASECHK.TRANS64.TRYWAIT P0, [R7+URZ], R2 ;  /* 0x00000002070075a7 */ /* 0x000e26000800017f */
[----:B------:R-:W-:-:S04]  /*64e0*/  ISETP.NE.AND P1, PT, R0, 0x8, PT ;  /* 0x000000080000780c */ /* 0x000fc80003f25270 */
[----:B------:R-:W-:Y:S02]  /*64f0*/  SEL R5, RZ, 0x1, P1 ;  /* 0x00000001ff057807 */ /* 0x000fe40000800000 */
[----:B------:R-:W-:Y:S02]  /*6500*/  SEL R0, R0, RZ, P1 ;  /* 0x000000ff00007207 */ /* 0x000fe40000800000 */
[----:B------:R-:W-:-:S03]  /*6510*/  LOP3.LUT R5, R8, R5, RZ, 0x3c, !PT ;  /* 0x0000000508057212 */ /* 0x000fc600078e3cff */
[----:B------:R-:W-:Y:S01]  /*6520*/  IMAD R9, R0, 0x8, R3 ;  /* 0x0000000800097824 */ /* 0x000fe200078e0203 */
[----:B------:R-:W-:Y:S01]  /*6530*/  SHF.L.U32 R4, R5, 0x1f, RZ ;  /* 0x0000001f05047819 */ /* 0x000fe200000006ff */
[----:B0-----:R-:W-:Y:S06]  /*6540*/  @!P0 BRA `(.L_x_104) ;  /* 0x0000000400988947 */ /* 0x001fec0003800000 */
.L_x_121:
[----:B------:R-:W1:Y:S01]  /*6550*/  SYNCS.PHASECHK.TRANS64.TRYWAIT P0, [R9+URZ], R4 ;  /* 0x00000004090075a7 */ /* 0x000e62000800017f */
[----:B------:R-:W-:-:S05]  /*6560*/  VIADD R0, R0, 0x1 ;  /* 0x0000000100007836 */ /* 0x000fca0000000000 */
[----:B------:R-:W-:-:S04]  /*6570*/  ISETP.NE.AND P1, PT, R0, 0x8, PT ;  /* 0x000000080000780c */ /* 0x000fc80003f25270 */
[----:B0-----:R-:W-:Y:S02]  /*6580*/  SEL R2, RZ, 0x1, P1 ;  /* 0x00000001ff027807 */ /* 0x001fe40000800000 */
[----:B------:R-:W-:Y:S02]  /*6590*/  SEL R0, R0, RZ, P1 ;  /* 0x000000ff00007207 */ /* 0x000fe40000800000 */
[----:B------:R-:W-:-:S03]  /*65a0*/  LOP3.LUT R7, R5, R2, RZ, 0x3c, !PT ;  /* 0x0000000205077212 */ /* 0x000fc600078e3cff */
[----:B------:R-:W-:Y:S01]  /*65b0*/  IMAD R6, R0, 0x8, R3 ;  /* 0x0000000800067824 */ /* 0x000fe200078e0203 */
[----:B------:R-:W-:Y:S01]  /*65c0*/  SHF.L.U32 R5, R7, 0x1f, RZ ;  /* 0x0000001f07057819 */ /* 0x000fe200000006ff */
[----:B-1----:R-:W-:Y:S06]  /*65d0*/  @!P0 BRA `(.L_x_105) ;  /* 0x0000000400888947 */ /* 0x002fec0003800000 */
.L_x_122:
[----:B------:R-:W1:Y:S01]  /*65e0*/  SYNCS.PHASECHK.TRANS64.TRYWAIT P0, [R6+URZ], R5 ;  /* 0x00000005060075a7 */ /* 0x000e62000800017f */
[----:B------:R-:W-:-:S05]  /*65f0*/  VIADD R0, R0, 0x1 ;  /* 0x0000000100007836 */ /* 0x000fca0000000000 */
[----:B------:R-:W-:-:S04]  /*6600*/  ISETP.NE.AND P1, PT, R0, 0x8, PT ;  /* 0x000000080000780c */ /* 0x000fc80003f25270 */
[----:B------:R-:W-:Y:S02]  /*6610*/  SEL R2, RZ, 0x1, P1 ;  /* 0x00000001ff027807 */ /* 0x000fe40000800000 */
[----:B------:R-:W-:Y:S02]  /*6620*/  SEL R0, R0, RZ, P1 ;  /* 0x000000ff00007207 */ /* 0x000fe40000800000 */
[----:B------:R-:W-:-:S03]  /*6630*/  LOP3.LUT R7, R7, R2, RZ, 0x3c, !PT ;  /* 0x0000000207077212 */ /* 0x000fc600078e3cff */
[----:B0-----:R-:W-:Y:S01]  /*6640*/  IMAD R9, R0, 0x8, R3 ;  /* 0x0000000800097824 */ /* 0x001fe200078e0203 */
[----:B------:R-:W-:Y:S01]  /*6650*/  SHF.L.U32 R4, R7, 0x1f, RZ ;  /* 0x0000001f07047819 */ /* 0x000fe200000006ff */
[----:B-1----:R-:W-:Y:S06]  /*6660*/  @!P0 BRA `(.L_x_106) ;  /* 0x0000000400788947 */ /* 0x002fec0003800000 */
.L_x_123:
        /* <DEDUP_REMOVED lines=9> */
.L_x_124:
        /* <DEDUP_REMOVED lines=9> */
.L_x_125:
        /* <DEDUP_REMOVED lines=9> */
.L_x_126:
[----:B------:R-:W1:Y:S01]  /*6820*/  SYNCS.PHASECHK.TRANS64.TRYWAIT P0, [R6+URZ], R5 ;  /* 0x00000005060075a7 */ /* 0x000e62000800017f */
[----:B------:R-:W-:-:S05]  /*6830*/  VIADD R0, R0, 0x1 ;  /* 0x0000000100007836 */ /* 0x000fca0000000000 */
[----:B------:R-:W-:-:S04]  /*6840*/  ISETP.NE.AND P1, PT, R0, 0x8, PT ;  /* 0x000000080000780c */ /* 0x000fc80003f25270 */
[----:B------:R-:W-:Y:S02]  /*6850*/  SEL R2, RZ, 0x1, P1 ;  /* 0x00000001ff027807 */ /* 0x000fe40000800000 */
[----:B------:R-:W-:Y:S02]  /*6860*/  SEL R0, R0, RZ, P1 ;  /* 0x000000ff00007207 */ /* 0x000fe40000800000 */
[----:B------:R-:W-:Y:S01]  /*6870*/  LOP3.LUT R2, R7, R2, RZ, 0x3c, !PT ;  /* 0x0000000207027212 */ /* 0x000fe200078e3cff */
[----:B-1----:R-:W-:Y:S06]  /*6880*/  @!P0 BRA `(.L_x_110) ;  /* 0x0000000400408947 */ /* 0x002fec0003800000 */
.L_x_127:
[----:B------:R-:W-:Y:S01]  /*6890*/  IMAD R3, R0, 0x8, R3 ;  /* 0x0000000800037824 */ /* 0x000fe200078e0203 */
[----:B------:R-:W-:-:S07]  /*68a0*/  SHF.L.U32 R0, R2, 0x1f, RZ ;  /* 0x0000001f02007819 */ /* 0x000fce00000006ff */
.L_x_111:
[----:B--2---:R2:W3:Y:S02]  /*68b0*/  SYNCS.PHASECHK.TRANS64.TRYWAIT P0, [R3+URZ], R0 ;  /* 0x00000000030075a7 */ /* 0x0044e4000800017f */
[----:B---3--:R-:W-:Y:S05]  /*68c0*/  @!P0 NANOSLEEP.SYNCS 0x989680 ;  /* 0x009896800000895d */ /* 0x008fea0003900000 */
[----:B------:R-:W3:Y:S02]  /*68d0*/  @!P0 SYNCS.PHASECHK.TRANS64 P0, [R3+URZ], R0 ;  /* 0x00000000030085a7 */ /* 0x000ee4000800007f */
[----:B---3--:R-:W-:Y:S05]  /*68e0*/  @!P0 BRA `(.L_x_111) ;  /* 0xfffffffc00f08947 */ /* 0x008fea000383ffff */
.L_x_102:
[----:B------:R-:W-:Y:S05]  /*68f0*/  BSYNC B0 ;  /* 0x0000000000007941 */ /* 0x000fea0003800000 */
.L_x_101:
[----:B------:R-:W-:Y:S05]  /*6900*/  EXIT ;  /* 0x000000000000794d */ /* 0x000fea0003800000 */
.L_x_19:
[----:B0-----:R0:W1:Y:S02]  /*6910*/  SYNCS.PHASECHK.TRANS64.TRYWAIT P0, [R55+URZ], R0 ;  /* 0x00000000370075a7 */ /* 0x001064000800017f */
[----:B-1----:R-:W-:Y:S05]  /*6920*/  @!P0 NANOSLEEP.SYNCS 0x989680 ;  /* 0x009896800000895d */ /* 0x002fea0003900000 */
[----:B------:R-:W1:Y:S02]  /*6930*/  @!P0 SYNCS.PHASECHK.TRANS64 P0, [R55+URZ], R0 ;  /* 0x00000000370085a7 */ /* 0x000e64000800007f */
[----:B-1----:R-:W-:Y:S05]  /*6940*/  @!P0 BRA `(.L_x_19) ;  /* 0xfffffffc00f08947 */ /* 0x002fea000383ffff */
[----:B------:R-:W-:Y:S05]  /*6950*/  BRA `(.L_x_112) ;  /* 0xffffffac00ec7947 */ /* 0x000fea000383ffff */
.L_x_24:
[----:B-1----:R1:W2:Y:S02]  /*6960*/  SYNCS.PHASECHK.TRANS64.TRYWAIT P1, [R3+URZ], R0 ;  /* 0x00000000030075a7 */ /* 0x0022a4000802017f */
[----:B--2---:R-:W-:Y:S05]  /*6970*/  @!P1 NANOSLEEP.SYNCS 0x989680 ;  /* 0x009896800000995d */ /* 0x004fea0003900000 */
[----:B------:R-:W2:Y:S02]  /*6980*/  @!P1 SYNCS.PHASECHK.TRANS64 P1, [R3+URZ], R0 ;  /* 0x00000000030095a7 */ /* 0x000ea4000802007f */
[----:B--2---:R-:W-:Y:S05]  /*6990*/  @!P1 BRA `(.L_x_24) ;  /* 0xfffffffc00f09947 */ /* 0x004fea000383ffff */
[----:B------:R-:W-:Y:S05]  /*69a0*/  BRA `(.L_x_23) ;  /* 0xffffffb000547947 */ /* 0x000fea000383ffff */
.L_x_29:
[----:B-1----:R-:W-:-:S04]  /*69b0*/  IMAD.U32 R5, RZ, RZ, UR4 ;  /* 0x00000004ff057e24 */ /* 0x002fc8000f8e00ff */
[----:B------:R1:W2:Y:S03]  /*69c0*/  SYNCS.PHASECHK.TRANS64.TRYWAIT P1, [R5+URZ], R4 ;  /* 0x00000004050075a7 */ /* 0x0002a6000802017f */
[----:B--2---:R-:W-:Y:S05]  /*69d0*/  @!P1 NANOSLEEP.SYNCS 0x989680 ;  /* 0x009896800000995d */ /* 0x004fea0003900000 */
[----:B------:R-:W2:Y:S02]  /*69e0*/  @!P1 SYNCS.PHASECHK.TRANS64 P1, [R5+URZ], R4 ;  /* 0x00000004050095a7 */ /* 0x000ea4000802007f */
[----:B--2---:R-:W-:Y:S05]  /*69f0*/  @!P1 BRA `(.L_x_29) ;  /* 0xfffffffc00ec9947 */ /* 0x004fea000383ffff */
[----:B------:R-:W-:Y:S05]  /*6a00*/  BRA `(.L_x_28) ;  /* 0xffffffb800fc7947 */ /* 0x000fea000383ffff */
.L_x_35:
[----:B0-----:R0:W1:Y:S02]  /*6a10*/  SYNCS.PHASECHK.TRANS64.TRYWAIT P0, [R55+URZ+0x10], R0 ;  /* 0x00001000370075a7 */ /* 0x001064000800017f */
[----:B-1----:R-:W-:Y:S05]  /*6a20*/  @!P0 NANOSLEEP.SYNCS 0x989680 ;  /* 0x009896800000895d */ /* 0x002fea0003900000 */
[----:B------:R-:W1:Y:S02]  /*6a30*/  @!P0 SYNCS.PHASECHK.TRANS64 P0, [R55+URZ+0x10], R0 ;  /* 0x00001000370085a7 */ /* 0x000e64000800007f */
[----:B-1----:R-:W-:Y:S05]  /*6a40*/  @!P0 BRA `(.L_x_35) ;  /* 0xfffffffc00f08947 */ /* 0x002fea000383ffff */
[----:B------:R-:W-:Y:S05]  /*6a50*/  BRA `(.L_x_113) ;  /* 0xffffffc8003c7947 */ /* 0x000fea000383ffff */
.L_x_88:
[----:B------:R-:W-:Y:S01]  /*6a60*/  BSSY B1, `(.L_x_114) ;  /* 0x0000006000017945 */ /* 0x000fe20003800000 */
[----:B------:R-:W-:-:S07]  /*6a70*/  IMAD.MOV.U32 R15, RZ, RZ, -0x1 ;  /* 0xffffffffff0f7424 */ /* 0x000fce00078e00ff */
[----:B-----5:R-:W-:Y:S05]  /*6a80*/  WARPSYNC.COLLECTIVE R15, `(.L_x_115) ;  /* 0x000000000f0c7348 */ /* 0x020fea0003c00000 */
[----:B------:R-:W-:Y:S02]  /*6a90*/  ELECT P6, UR62, PT ;  /* 0x00000000003e782f */ /* 0x000fe400038c0000 */
[----:B------:R-:W-:Y:S01]  /*6aa0*/  MOV R14, UR62 ;  /* 0x0000003e000e7c02 */ /* 0x000fe20008000f00 */
[----:B-----5:R-:W-:Y:S10]  /*6ab0*/  ENDCOLLECTIVE ;  /* 0x000000000000791b */ /* 0x020ff40003800000 */
.L_x_115:
[----:B------:R-:W-:Y:S05]  /*6ac0*/  BSYNC B1 ;  /* 0x0000000000017941 */ /* 0x000fea0003800000 */
.L_x_114:
[----:B------:R-:W-:Y:S05]  /*6ad0*/  BRA `(.L_x_116) ;  /* 0xffffffec00387947 */ /* 0x000fea000383ffff */
.L_x_91:
[----:B0-----:R0:W1:Y:S02]  /*6ae0*/  SYNCS.PHASECHK.TRANS64.TRYWAIT P1, [R10+URZ+0x40], R3 ;  /* 0x000040030a0075a7 */ /* 0x001064000802017f */
[----:B-1----:R-:W-:Y:S05]  /*6af0*/  @!P1 NANOSLEEP.SYNCS 0x989680 ;  /* 0x009896800000995d */ /* 0x002fea0003900000 */
[----:B------:R-:W1:Y:S02]  /*6b00*/  @!P1 SYNCS.PHASECHK.TRANS64 P1, [R10+URZ+0x40], R3 ;  /* 0x000040030a0095a7 */ /* 0x000e64000802007f */
[----:B-1----:R-:W-:Y:S05]  /*6b10*/  @!P1 BRA `(.L_x_91) ;  /* 0xfffffffc00f09947 */ /* 0x002fea000383ffff */
[----:B------:R-:W-:Y:S05]  /*6b20*/  BRA `(.L_x_117) ;  /* 0xffffffec00707947 */ /* 0x000fea000383ffff */
.L_x_100:
[----:B------:R-:W-:Y:S01]  /*6b30*/  BSSY B0, `(.L_x_118) ;  /* 0x0000006000007945 */ /* 0x000fe20003800000 */
[----:B------:R-:W-:-:S07]  /*6b40*/  IMAD.MOV.U32 R15, RZ, RZ, -0x1 ;  /* 0xffffffffff0f7424 */ /* 0x000fce00078e00ff */
[----:B-----5:R-:W-:Y:S05]  /*6b50*/  WARPSYNC.COLLECTIVE R15, `(.L_x_119) ;  /* 0x000000000f0c7348 */ /* 0x020fea0003c00000 */
[----:B------:R-:W-:Y:S02]  /*6b60*/  ELECT P6, UR62, PT ;  /* 0x00000000003e782f */ /* 0x000fe400038c0000 */
[----:B------:R-:W-:Y:S01]  /*6b70*/  MOV R14, UR62 ;  /* 0x0000003e000e7c02 */ /* 0x000fe20008000f00 */
[----:B-----5:R-:W-:Y:S10]  /*6b80*/  ENDCOLLECTIVE ;  /* 0x000000000000791b */ /* 0x020ff40003800000 */
.L_x_119:
[----:B------:R-:W-:Y:S05]  /*6b90*/  BSYNC B0 ;  /* 0x0000000000007941 */ /* 0x000fea0003800000 */
.L_x_118:
[----:B------:R-:W-:Y:S05]  /*6ba0*/  BRA `(.L_x_120) ;  /* 0xfffffff800107947 */ /* 0x000fea000383ffff */
.L_x_104:
[----:B0-----:R0:W1:Y:S02]  /*6bb0*/  SYNCS.PHASECHK.TRANS64.TRYWAIT P0, [R7+URZ], R2 ;  /* 0x00000002070075a7 */ /* 0x001064000800017f */
[----:B-1----:R-:W-:Y:S05]  /*6bc0*/  @!P0 NANOSLEEP.SYNCS 0x989680 ;  /* 0x009896800000895d */ /* 0x002fea0003900000 */
[----:B------:R-:W1:Y:S02]  /*6bd0*/  @!P0 SYNCS.PHASECHK.TRANS64 P0, [R7+URZ], R2 ;  /* 0x00000002070085a7 */ /* 0x000e64000800007f */
[----:B-1----:R-:W-:Y:S05]  /*6be0*/  @!P0 BRA `(.L_x_104) ;  /* 0xfffffffc00f08947 */ /* 0x002fea000383ffff */
[----:B------:R-:W-:Y:S05]  /*6bf0*/  BRA `(.L_x_121) ;  /* 0xfffffff800547947 */ /* 0x000fea000383ffff */
.L_x_105:
[----:B0-----:R0:W1:Y:S02]  /*6c00*/  SYNCS.PHASECHK.TRANS64.TRYWAIT P0, [R9+URZ], R4 ;  /* 0x00000004090075a7 */ /* 0x001064000800017f */
[----:B-1----:R-:W-:Y:S05]  /*6c10*/  @!P0 NANOSLEEP.SYNCS 0x989680 ;  /* 0x009896800000895d */ /* 0x002fea0003900000 */
[----:B------:R-:W1:Y:S02]  /*6c20*/  @!P0 SYNCS.PHASECHK.TRANS64 P0, [R9+URZ], R4 ;  /* 0x00000004090085a7 */ /* 0x000e64000800007f */
[----:B-1----:R-:W-:Y:S05]  /*6c30*/  @!P0 BRA `(.L_x_105) ;  /* 0xfffffffc00f08947 */ /* 0x002fea000383ffff */
[----:B------:R-:W-:Y:S05]  /*6c40*/  BRA `(.L_x_122) ;  /* 0xfffffff800647947 */ /* 0x000fea000383ffff */
.L_x_106:
[----:B0-----:R0:W1:Y:S02]  /*6c50*/  SYNCS.PHASECHK.TRANS64.TRYWAIT P0, [R6+URZ], R5 ;  /* 0x00000005060075a7 */ /* 0x001064000800017f */
[----:B-1----:R-:W-:Y:S05]  /*6c60*/  @!P0 NANOSLEEP.SYNCS 0x989680 ;  /* 0x009896800000895d */ /* 0x002fea0003900000 */
[----:B------:R-:W1:Y:S02]  /*6c70*/  @!P0 SYNCS.PHASECHK.TRANS64 P0, [R6+URZ], R5 ;  /* 0x00000005060085a7 */ /* 0x000e64000800007f */
[----:B-1----:R-:W-:Y:S05]  /*6c80*/  @!P0 BRA `(.L_x_106) ;  /* 0xfffffffc00f08947 */ /* 0x002fea000383ffff */
[----:B------:R-:W-:Y:S05]  /*6c90*/  BRA `(.L_x_123) ;  /* 0xfffffff800747947 */ /* 0x000fea000383ffff */
.L_x_107:
[----:B0-----:R0:W1:Y:S02]  /*6ca0*/  SYNCS.PHASECHK.TRANS64.TRYWAIT P0, [R9+URZ], R4 ;  /* 0x00000004090075a7 */ /* 0x001064000800017f */
[----:B-1----:R-:W-:Y:S05]  /*6cb0*/  @!P0 NANOSLEEP.SYNCS 0x989680 ;  /* 0x009896800000895d */ /* 0x002fea0003900000 */
[----:B------:R-:W1:Y:S02]  /*6cc0*/  @!P0 SYNCS.PHASECHK.TRANS64 P0, [R9+URZ], R4 ;  /* 0x00000004090085a7 */ /* 0x000e64000800007f */
[----:B-1----:R-:W-:Y:S05]  /*6cd0*/  @!P0 BRA `(.L_x_107) ;  /* 0xfffffffc00f08947 */ /* 0x002fea000383ffff */
[----:B------:R-:W-:Y:S05]  /*6ce0*/  BRA `(.L_x_124) ;  /* 0xfffffff800847947 */ /* 0x000fea000383ffff */
.L_x_108:
[----:B0-----:R0:W1:Y:S02]  /*6cf0*/  SYNCS.PHASECHK.TRANS64.TRYWAIT P0, [R6+URZ], R5 ;  /* 0x00000005060075a7 */ /* 0x001064000800017f */
[----:B-1----:R-:W-:Y:S05]  /*6d00*/  @!P0 NANOSLEEP.SYNCS 0x989680 ;  /* 0x009896800000895d */ /* 0x002fea0003900000 */
[----:B------:R-:W1:Y:S02]  /*6d10*/  @!P0 SYNCS.PHASECHK.TRANS64 P0, [R6+URZ], R5 ;  /* 0x00000005060085a7 */ /* 0x000e64000800007f */
[----:B-1----:R-:W-:Y:S05]  /*6d20*/  @!P0 BRA `(.L_x_108) ;  /* 0xfffffffc00f08947 */ /* 0x002fea000383ffff */
[----:B------:R-:W-:Y:S05]  /*6d30*/  BRA `(.L_x_125) ;  /* 0xfffffff800947947 */ /* 0x000fea000383ffff */
.L_x_109:
[----:B0-----:R0:W1:Y:S02]  /*6d40*/  SYNCS.PHASECHK.TRANS64.TRYWAIT P0, [R9+URZ], R4 ;  /* 0x00000004090075a7 */ /* 0x001064000800017f */
[----:B-1----:R-:W-:Y:S05]  /*6d50*/  @!P0 NANOSLEEP.SYNCS 0x989680 ;  /* 0x009896800000895d */ /* 0x002fea0003900000 */
[----:B------:R-:W1:Y:S02]  /*6d60*/  @!P0 SYNCS.PHASECHK.TRANS64 P0, [R9+URZ], R4 ;  /* 0x00000004090085a7 */ /* 0x000e64000800007f */
[----:B-1----:R-:W-:Y:S05]  /*6d70*/  @!P0 BRA `(.L_x_109) ;  /* 0xfffffffc00f08947 */ /* 0x002fea000383ffff */
[----:B------:R-:W-:Y:S05]  /*6d80*/  BRA `(.L_x_126) ;  /* 0xfffffff800a47947 */ /* 0x000fea000383ffff */
.L_x_110:
[----:B-1----:R1:W2:Y:S02]  /*6d90*/  SYNCS.PHASECHK.TRANS64.TRYWAIT P0, [R6+URZ], R5 ;  /* 0x00000005060075a7 */ /* 0x0022a4000800017f */
[----:B--2---:R-:W-:Y:S05]  /*6da0*/  @!P0 NANOSLEEP.SYNCS 0x989680 ;  /* 0x009896800000895d */ /* 0x004fea0003900000 */
[----:B------:R-:W2:Y:S02]  /*6db0*/  @!P0 SYNCS.PHASECHK.TRANS64 P0, [R6+URZ], R5 ;  /* 0x00000005060085a7 */ /* 0x000ea4000800007f */
[----:B--2---:R-:W-:Y:S05]  /*6dc0*/  @!P0 BRA `(.L_x_110) ;  /* 0xfffffffc00f08947 */ /* 0x004fea000383ffff */
[----:B------:R-:W-:Y:S05]  /*6dd0*/  BRA `(.L_x_127) ;  /* 0xfffffff800ac7947 */ /* 0x000fea000383ffff */
.L_x_128:
[----:B------:R-:W-:-:S00]  /*6de0*/  BRA `(.L_x_128) ;  /* 0xfffffffc00fc7947 */ /* 0x000fc0000383ffff */
[----:B------:R-:W-:-:S00]  /*6df0*/  NOP ;  /* 0x0000000000007918 */ /* 0x000fc00000000000 */
        /* <DEDUP_REMOVED lines=8> */
.L_x_129:


//--------------------- .nv.global.init           --------------------------
	.section	.nv.global.init,"aw",@progbits
.nv.global.init:
	.type		$str$22,@object
	.size		$str$22,($str$23 - $str$22)
$str$22:
        /*0000*/ 	.byte	0x6b, 0x5f, 0x74, 0x69, 0x6c, 0x65, 0x5f, 0x63, 0x6f, 0x75, 0x6e, 0x74, 0x20, 0x3e, 0x3d, 0x20
        /*0010*/ 	.byte	0x31, 0x00
	.type		$str$23,@object
	.size		$str$23,(__unnamed_1 - $str$23)
$str$23:
        /*0012*/ 	.byte	0x2f, 0x74, 0x6d, 0x70, 0x2f, 0x63, 0x75, 0x74, 0x6c, 0x61, 0x73, 0x73, 0x5f, 0x73, 0x77, 0x65
        /*0022*/ 	.byte	0x65, 0x70, 0x5f, 0x73, 0x72, 0x63, 0x2f, 0x69, 0x6e, 0x63, 0x6c, 0x75, 0x64, 0x65, 0x2f, 0x63
        /*0032*/ 	.byte	0x75, 0x74, 0x6c, 0x61, 0x73, 0x73, 0x2f, 0x67, 0x65, 0x6d, 0x6d, 0x2f, 0x63, 0x6f, 0x6c, 0x6c
        /*0042*/ 	.byte	0x65, 0x63, 0x74, 0x69, 0x76, 0x65, 0x2f, 0x73, 0x6d, 0x39, 0x30, 0x5f, 0x6d, 0x6d, 0x61, 0x5f
        /*0052*/ 	.byte	0x74, 0x6d, 0x61, 0x5f, 0x67, 0x6d, 0x6d, 0x61, 0x5f, 0x73, 0x73, 0x5f, 0x77, 0x61, 0x72, 0x70
        /*0062*/ 	.byte	0x73, 0x70, 0x65, 0x63, 0x69, 0x61, 0x6c, 0x69, 0x7a, 0x65, 0x64, 0x2e, 0x68, 0x70, 0x70, 0x00
	.type		__unnamed_1,@object
	.size		__unnamed_1,(.L_0 - __unnamed_1)
__unnamed_1:
        /*0072*/ 	.byte	0x76, 0x6f, 0x69, 0x64, 0x20, 0x63, 0x75, 0x74, 0x6c, 0x61, 0x73, 0x73, 0x3a, 0x3a, 0x67, 0x65
        /* <DEDUP_REMOVED lines=179> */
        /*0bb2*/ 	.byte	0x75, 0x74, 0x65, 0x3a, 0x3a, 0x69, 0x64, 0x65, 0x6e, 0x74, 0x69, 0x74, 0x79, 0x5d, 0x00
.L_0:


//--------------------- .nv.shared._ZN7cutlass13device_kernelINS_4gemm6kernel13GemmUniversalIN4cute5tupleIJiiiiEEENS1_10collective13CollectiveMmaINS1_34MainloopSm90TmaGmmaWarpSpecializedILi8ENS5_IJNS4_1CILi2EEENSA_ILi1EEESC_EEENS1_32KernelTmaWarpSpecializedPingpongEEENS5_IJNSA_ILi64EEENSA_ILi48EEENSA_ILi128EEEEEENS_6half_tENS5_IJlSC_lEEESK_SL_NS4_8TiledMMAINS4_8MMA_AtomIJNS4_4SM904GMMA25MMA_64x16x16_F32F16F16_SSILNSP_5MajorE0ELSR_0ELNSP_7ScaleInE1ELSS_1EEEEEENS4_6LayoutINS5_IJSC_SC_SC_EEENS5_IJNSA_ILi0EEESX_SX_EEEEENS5_IJNS4_10UnderscoreES10_S10_EEEEENS4_13SM90_TMA_LOADENS4_14ComposedLayoutINS4_7SwizzleILi3ELi4ELi3EEENS4_18smem_ptr_flag_bitsILi16EEENSV_INS5_IJNSA_ILi8EEESG_EEENS5_IJSG_SC_EEEEEEEvNS4_8identityENS4_23SM90_TMA_LOAD_MULTICASTES1D_vS1E_EENS_8epilogue10collective6detail29Sm90TmaWarpSpecializedAdapterINS1I_15DefaultEpilogueISK_SL_SL_NS1H_6thread17LinearCombinationISK_Li1EffLNS1M_9ScaleType4KindE0ELNS_15FloatRoundStyleE2ESK_EENS1_15EpilogueDefaultEEEEEvvEEEEvNT_6ParamsE --------------------------
	.section	.nv.shared._ZN7cutlass13device_kernelINS_4gemm6kernel13GemmUniversalIN4cute5tupleIJiiiiEEENS1_10collective13CollectiveMmaINS1_34MainloopSm90TmaGmmaWarpSpecializedILi8ENS5_IJNS4_1CILi2EEENSA_ILi1EEESC_EEENS1_32KernelTmaWarpSpecializedPingpongEEENS5_IJNSA_ILi64EEENSA_ILi48EEENSA_ILi128EEEEEENS_6half_tENS5_IJlSC_lEEESK_SL_NS4_8TiledMMAINS4_8MMA_AtomIJNS4_4SM904GMMA25MMA_64x16x16_F32F16F16_SSILNSP_5MajorE0ELSR_0ELNSP_7ScaleInE1ELSS_1EEEEEENS4_6LayoutINS5_IJSC_SC_SC_EEENS5_IJNSA_ILi0EEESX_SX_EEEEENS5_IJNS4_10UnderscoreES10_S10_EEEEENS4_13SM90_TMA_LOADENS4_14ComposedLayoutINS4_7SwizzleILi3ELi4ELi3EEENS4_18smem_ptr_flag_bitsILi16EEENSV_INS5_IJNSA_ILi8EEESG_EEENS5_IJSG_SC_EEEEEEEvNS4_8identityENS4_23SM90_TMA_LOAD_MULTICASTES1D_vS1E_EENS_8epilogue10collective6detail29Sm90TmaWarpSpecializedAdapterINS1I_15DefaultEpilogueISK_SL_SL_NS1H_6thread17LinearCombinationISK_Li1EffLNS1M_9ScaleType4KindE0ELNS_15FloatRoundStyleE2ESK_EENS1_15EpilogueDefaultEEEEEvvEEEEvNT_6ParamsE,"aw",@nobits
	.sectionflags	@""
	.align	16
	.zero		1024


//--------------------- .nv.shared.reserved.0     --------------------------
	.section	.nv.shared.reserved.0,"aw",@nobits
	.weak		__nv_reservedSMEM_offset_0_alias
	.size		__nv_reservedSMEM_offset_0_alias, 0, 0
	.other		__nv_reservedSMEM_offset_0_alias,@"STO_CUDA_RESERVED_SHARED STV_DEFAULT"
__nv_reservedSMEM_offset_0_alias:
	.zero		0


//--------------------- .nv.global                --------------------------
	.section	.nv.global,"aw",@nobits
.nv.global:
	.type		_ZN39_INTERNAL_8f8324cc_4_k_cu_546a2b4a_85324cute1_E,@object
	.size		_ZN39_INTERNAL_8f8324cc_4_k_cu_546a2b4a_85324cute1_E,(_ZN39_INTERNAL_8f8324cc_4_k_cu_546a2b4a_85324cuda3std3__45__cpo6cbeginE - _ZN39_INTERNAL_8f8324cc_4_k_cu_546a2b4a_85324cute1_E)
_ZN39_INTERNAL_8f8324cc_4_k_cu_546a2b4a_85324cute1_E:
	.zero		1
	.type		_ZN39_INTERNAL_8f8324cc_4_k_cu_546a2b4a_85324cuda3std3__45__cpo6cbeginE,@object
	.size		_ZN39_INTERNAL_8f8324cc_4_k_cu_546a2b4a_85324cuda3std3__45__cpo6cbeginE,(_ZN39_INTERNAL_8f8324cc_4_k_cu_546a2b4a_85324cuda3std3__48in_placeE - _ZN39_INTERNAL_8f8324cc_4_k_cu_546a2b4a_85324cuda3std3__45__cpo6cbeginE)
_ZN39_INTERNAL_8f8324cc_4_k_cu_546a2b4a_85324cuda3std3__45__cpo6cbeginE:
	.zero		1
	.type		_ZN39_INTERNAL_8f8324cc_4_k_cu_546a2b4a_85324cuda3std3__48in_placeE,@object
	.size		_ZN39_INTERNAL_8f8324cc_4_k_cu_546a2b4a_85324cuda3std3__48in_placeE,(_ZN39_INTERNAL_8f8324cc_4_k_cu_546a2b4a_85324cuda3std6ranges3__45__cpo9iter_moveE - _ZN39_INTERNAL_8f8324cc_4_k_cu_546a2b4a_85324cuda3std3__48in_placeE)
_ZN39_INTERNAL_8f8324cc_4_k_cu_546a2b4a_85324cuda3std3__48in_placeE:
	.zero		1
	.type		_ZN39_INTERNAL_8f8324cc_4_k_cu_546a2b4a_85324cuda3std6ranges3__45__cpo9iter_moveE,@object
	.size		_ZN39_INTERNAL_8f8324cc_4_k_cu_546a2b4a_85324cuda3std6ranges3__45__cpo9iter_moveE,(_ZN39_INTERNAL_8f8324cc_4_k_cu_546a2b4a_85324cuda3std3__45__cpo5beginE - _ZN39_INTERNAL_8f8324cc_4_k_cu_546a2b4a_85324cuda3std6ranges3__45__cpo9iter_moveE)
_ZN39_INTERNAL_8f8324cc_4_k_cu_546a2b4a_85324cuda3std6ranges3__45__cpo9iter_moveE:
	.zero		1
	.type		_ZN39_INTERNAL_8f8324cc_4_k_cu_546a2b4a_85324cuda3std3__45__cpo5beginE,@object
	.size		_ZN39_INTERNAL_8f8324cc_4_k_cu_546a2b4a_85324cuda3std3__45__cpo5beginE,(_ZN39_INTERNAL_8f8324cc_4_k_cu_546a2b4a_85324cuda3std3__441_GLOBAL__N__8f8324cc_4_k_cu_546a2b4a_85326ignoreE - _ZN39_INTERNAL_8f8324cc_4_k_cu_546a2b4a_85324cuda3std3__45__cpo5beginE)
_ZN39_INTERNAL_8f8324cc_4_k_cu_546a2b4a_85324cuda3std3__45__cpo5beginE:
	.zero		1
	.type		_ZN39_INTERNAL_8f8324cc_4_k_cu_546a2b4a_85324cuda3std3__441_GLOBAL__N__8f8324cc_4_k_cu_546a2b4a_85326ignoreE,@object
	.size		_ZN39_INTERNAL_8f8324cc_4_k_cu_546a2b4a_85324cuda3std3__441_GLOBAL__N__8f8324cc_4_k_cu_546a2b4a_85326ignoreE,(_ZN39_INTERNAL_8f8324cc_4_k_cu_546a2b4a_85324cute7productE - _ZN39_INTERNAL_8f8324cc_4_k_cu_546a2b4a_85324cuda3std3__441_GLOBAL__N__8f8324cc_4_k_cu_546a2b4a_85326ignoreE)
_ZN39_INTERNAL_8f8324cc_4_k_cu_546a2b4a_85324cuda3std3__441_GLOBAL__N__8f8324cc_4_k_cu_546a2b4a_85326ignoreE:
	.zero		1
	.type		_ZN39_INTERNAL_8f8324cc_4_k_cu_546a2b4a_85324cute7productE,@object
	.size		_ZN39_INTERNAL_8f8324cc_4_k_cu_546a2b4a_85324cute7productE,(_ZN39_INTERNAL_8f8324cc_4_k_cu_546a2b4a_85324cuda3std3__45__cpo3endE - _ZN39_INTERNAL_8f8324cc_4_k_cu_546a2b4a_85324cute7productE)
_ZN39_INTERNAL_8f8324cc_4_k_cu_546a2b4a_85324cute7productE:
	.zero		1
	.type		_ZN39_INTERNAL_8f8324cc_4_k_cu_546a2b4a_85324cuda3std3__45__cpo3endE,@object
	.size		_ZN39_INTERNAL_8f8324cc_4_k_cu_546a2b4a_85324cuda3std3__45__cpo3endE,(_ZN39_INTERNAL_8f8324cc_4_k_cu_546a2b4a_85324cuda3std3__419piecewise_constructE - _ZN39_INTERNAL_8f8324cc_4_k_cu_546a2b4a_85324cuda3std3__45__cpo3endE)
_ZN39_INTERNAL_8f8324cc_4_k_cu_546a2b4a_85324cuda3std3__45__cpo3endE:
	.zero		1
	.type		_ZN39_INTERNAL_8f8324cc_4_k_cu_546a2b4a_85324cuda3std3__419piecewise_constructE,@object
	.size		_ZN39_INTERNAL_8f8324cc_4_k_cu_546a2b4a_85324cuda3std3__419piecewise_constructE,(_ZN39_INTERNAL_8f8324cc_4_k_cu_546a2b4a_85324cuda3std3__45__cpo4cendE - _ZN39_INTERNAL_8f8324cc_4_k_cu_546a2b4a_85324cuda3std3__419piecewise_constructE)
_ZN39_INTERNAL_8f8324cc_4_k_cu_546a2b4a_85324cuda3std3__419piecewise_constructE:
	.zero		1
	.type		_ZN39_INTERNAL_8f8324cc_4_k_cu_546a2b4a_85324cuda3std3__45__cpo4cendE,@object
	.size		_ZN39_INTERNAL_8f8324cc_4_k_cu_546a2b4a_85324cuda3std3__45__cpo4cendE,(_ZN39_INTERNAL_8f8324cc_4_k_cu_546a2b4a_85324cuda3std6ranges3__45__cpo4swapE - _ZN39_INTERNAL_8f8324cc_4_k_cu_546a2b4a_85324cuda3std3__45__cpo4cendE)
_ZN39_INTERNAL_8f8324cc_4_k_cu_546a2b4a_85324cuda3std3__45__cpo4cendE:
	.zero		1
	.type		_ZN39_INTERNAL_8f8324cc_4_k_cu_546a2b4a_85324cuda3std6ranges3__45__cpo4swapE,@object
	.size		_ZN39_INTERNAL_8f8324cc_4_k_cu_546a2b4a_85324cuda3std6ranges3__45__cpo4swapE,(.L_8 - _ZN39_INTERNAL_8f8324cc_4_k_cu_546a2b4a_85324cuda3std6ranges3__45__cpo4swapE)
_ZN39_INTERNAL_8f8324cc_4_k_cu_546a2b4a_85324cuda3std6ranges3__45__cpo4swapE:
	.zero		1
.L_8:


//--------------------- .nv.constant0._ZN7cutlass13device_kernelINS_4gemm6kernel13GemmUniversalIN4cute5tupleIJiiiiEEENS1_10collective13CollectiveMmaINS1_34MainloopSm90TmaGmmaWarpSpecializedILi8ENS5_IJNS4_1CILi2EEENSA_ILi1EEESC_EEENS1_32KernelTmaWarpSpecializedPingpongEEENS5_IJNSA_ILi64EEENSA_ILi48EEENSA_ILi128EEEEEENS_6half_tENS5_IJlSC_lEEESK_SL_NS4_8TiledMMAINS4_8MMA_AtomIJNS4_4SM904GMMA25MMA_64x16x16_F32F16F16_SSILNSP_5MajorE0ELSR_0ELNSP_7ScaleInE1ELSS_1EEEEEENS4_6LayoutINS5_IJSC_SC_SC_EEENS5_IJNSA_ILi0EEESX_SX_EEEEENS5_IJNS4_10UnderscoreES10_S10_EEEEENS4_13SM90_TMA_LOADENS4_14ComposedLayoutINS4_7SwizzleILi3ELi4ELi3EEENS4_18smem_ptr_flag_bitsILi16EEENSV_INS5_IJNSA_ILi8EEESG_EEENS5_IJSG_SC_EEEEEEEvNS4_8identityENS4_23SM90_TMA_LOAD_MULTICASTES1D_vS1E_EENS_8epilogue10collective6detail29Sm90TmaWarpSpecializedAdapterINS1I_15DefaultEpilogueISK_SL_SL_NS1H_6thread17LinearCombinationISK_Li1EffLNS1M_9ScaleType4KindE0ELNS_15FloatRoundStyleE2ESK_EENS1_15EpilogueDefaultEEEEEvvEEEEvNT_6ParamsE --------------------------
	.section	.nv.constant0._ZN7cutlass13device_kernelINS_4gemm6kernel13GemmUniversalIN4cute5tupleIJiiiiEEENS1_10collective13CollectiveMmaINS1_34MainloopSm90TmaGmmaWarpSpecializedILi8ENS5_IJNS4_1CILi2EEENSA_ILi1EEESC_EEENS1_32KernelTmaWarpSpecializedPingpongEEENS5_IJNSA_ILi64EEENSA_ILi48EEENSA_ILi128EEEEEENS_6half_tENS5_IJlSC_lEEESK_SL_NS4_8TiledMMAINS4_8MMA_AtomIJNS4_4SM904GMMA25MMA_64x16x16_F32F16F16_SSILNSP_5MajorE0ELSR_0ELNSP_7ScaleInE1ELSS_1EEEEEENS4_6LayoutINS5_IJSC_SC_SC_EEENS5_IJNSA_ILi0EEESX_SX_EEEEENS5_IJNS4_10UnderscoreES10_S10_EEEEENS4_13SM90_TMA_LOADENS4_14ComposedLayoutINS4_7SwizzleILi3ELi4ELi3EEENS4_18smem_ptr_flag_bitsILi16EEENSV_INS5_IJNSA_ILi8EEESG_EEENS5_IJSG_SC_EEEEEEEvNS4_8identityENS4_23SM90_TMA_LOAD_MULTICASTES1D_vS1E_EENS_8epilogue10collective6detail29Sm90TmaWarpSpecializedAdapterINS1I_15DefaultEpilogueISK_SL_SL_NS1H_6thread17LinearCombinationISK_Li1EffLNS1M_9ScaleType4KindE0ELNS_15FloatRoundStyleE2ESK_EENS1_15EpilogueDefaultEEEEEvvEEEEvNT_6ParamsE,"a",@progbits
	.sectionflags	@""
	.align	4
.nv.constant0._ZN7cutlass13device_kernelINS_4gemm6kernel13GemmUniversalIN4cute5tupleIJiiiiEEENS1_10collective13CollectiveMmaINS1_34MainloopSm90TmaGmmaWarpSpecializedILi8ENS5_IJNS4_1CILi2EEENSA_ILi1EEESC_EEENS1_32KernelTmaWarpSpecializedPingpongEEENS5_IJNSA_ILi64EEENSA_ILi48EEENSA_ILi128EEEEEENS_6half_tENS5_IJlSC_lEEESK_SL_NS4_8TiledMMAINS4_8MMA_AtomIJNS4_4SM904GMMA25MMA_64x16x16_F32F16F16_SSILNSP_5MajorE0ELSR_0ELNSP_7ScaleInE1ELSS_1EEEEEENS4_6LayoutINS5_IJSC_SC_SC_EEENS5_IJNSA_ILi0EEESX_SX_EEEEENS5_IJNS4_10UnderscoreES10_S10_EEEEENS4_13SM90_TMA_LOADENS4_14ComposedLayoutINS4_7SwizzleILi3ELi4ELi3EEENS4_18smem_ptr_flag_bitsILi16EEENSV_INS5_IJNSA_ILi8EEESG_EEENS5_IJSG_SC_EEEEEEEvNS4_8identityENS4_23SM90_TMA_LOAD_MULTICASTES1D_vS1E_EENS_8epilogue10collective6detail29Sm90TmaWarpSpecializedAdapterINS1I_15DefaultEpilogueISK_SL_SL_NS1H_6thread17LinearCombinationISK_Li1EffLNS1M_9ScaleType4KindE0ELNS_15FloatRoundStyleE2ESK_EENS1_15EpilogueDefaultEEEEEvvEEEEvNT_6ParamsE:
	.zero		1664


//--------------------- SYMBOLS --------------------------

	.type		.nv.reservedSmem.offset0,@object
	.size		.nv.reservedSmem.offset0,0x4
	.type		__assertfail,@function
